def matmul_kernel(
    a_ptr,
    b_ptr,
    c_ptr,
    M,
    N,
    K,
    stride_am,
    stride_ak,
    stride_bk,
    stride_bn,
    stride_cm,
    stride_cn,
    BLOCK_M: tl.constexpr,
    BLOCK_N: tl.constexpr,
    BLOCK_K: tl.constexpr,
    GROUP_M: tl.constexpr,
):
    pid = tl.program_id(axis=0)
    num_pid_m = tl.cdiv(M, BLOCK_M)
    num_pid_n = tl.cdiv(N, BLOCK_N)
    num_pid_in_group = GROUP_M * num_pid_n
    group_id = pid // num_pid_in_group
    first_pid_m = group_id * GROUP_M
    group_size_m = min(num_pid_m - first_pid_m, GROUP_M)
    pid_m = first_pid_m + ((pid % num_pid_in_group) % group_size_m)
    pid_n = (pid % num_pid_in_group) // group_size_m

    offs_am = (pid_m * BLOCK_M + tl.arange(0, BLOCK_M)) % M
    offs_bn = (pid_n * BLOCK_N + tl.arange(0, BLOCK_N)) % N
    offs_k = tl.arange(0, BLOCK_K)
    a_ptrs = a_ptr + offs_am[:, None] * stride_am + offs_k[None, :] * stride_ak
    b_ptrs = b_ptr + offs_k[:, None] * stride_bk + offs_bn[None, :] * stride_bn

    acc = tl.zeros((BLOCK_M, BLOCK_N), dtype=tl.float32)
    for kk in range(0, tl.cdiv(K, BLOCK_K)):
        a = tl.load(a_ptrs, mask=offs_k[None, :] < K - kk * BLOCK_K, other=0.0)
        b = tl.load(b_ptrs, mask=offs_k[:, None] < K - kk * BLOCK_K, other=0.0)
        acc = tl.dot(a, b, acc)
        a_ptrs += BLOCK_K * stride_ak
        b_ptrs += BLOCK_K * stride_bk

    c = acc.to(c_ptr.dtype.element_ty)
    offs_cm = pid_m * BLOCK_M + tl.arange(0, BLOCK_M)
    offs_cn = pid_n * BLOCK_N + tl.arange(0, BLOCK_N)
    c_ptrs = c_ptr + offs_cm[:, None] * stride_cm + offs_cn[None, :] * stride_cn
    mask = (offs_cm[:, None] < M) & (offs_cn[None, :] < N)
    tl.store(c_ptrs, c, mask=mask)

# config = {"BLOCK_K": 64, "BLOCK_M": 64, "BLOCK_N": 512, "GROUP_M": 8, "arch": "sm_90", "dtype": "fp8e4m3", "num_ctas": 1, "num_stages": 3, "num_warps": 16}
# arch = sm_90


// ===== COMPILED SASS (sm_90a) =====

	.target	sm_90a

	.elftype	@"ET_EXEC"


//--------------------- .note.nv.tkinfo           --------------------------
	.section	.note.nv.tkinfo,"",@"SHT_NOTE"
	.sectionflags	@"SHF_NOTE_NV_TKINFO"
	.tkinfo
        /*0018*/ 	.word	0x00000002
        /*0030*/ 	.string	""
        /*0030*/ 	.string	"ptxas"
        /*0030*/ 	.string	"Cuda compilation tools, release 13.0, V13.0.88"
        /*0030*/ 	.string	"Build cuda_13.0.r13.0/compiler.36424714_0"
        /*0030*/ 	.string	"-v  -suppress-debug-info  -lineinfo  -arch sm_90a "



//--------------------- .note.nv.cuinfo           --------------------------
	.section	.note.nv.cuinfo,"",@"SHT_NOTE"
	.sectionflags	@"SHF_NOTE_NV_CUINFO"
        /*0018*/ 	.short	0x0002
        /*001a*/ 	.short	0x005a
        /*001c*/ 	.short	0x0082
	.zero		2


//--------------------- .nv.info                  --------------------------
	.section	.nv.info,"",@"SHT_CUDA_INFO"
	.align	4


	//----- nvinfo : EIATTR_REGCOUNT
	.align		4
        /*0000*/ 	.byte	0x04, 0x2f
        /*0002*/ 	.short	(.L_1 - .L_0)
	.align		4
.L_0:
        /*0004*/ 	.word	index@(matmul_kernel)
        /*0008*/ 	.word	0x00000080


	//----- nvinfo : EIATTR_FRAME_SIZE
	.align		4
.L_1:
        /*000c*/ 	.byte	0x04, 0x11
        /*000e*/ 	.short	(.L_3 - .L_2)
	.align		4
.L_2:
        /*0010*/ 	.word	index@(matmul_kernel)
        /*0014*/ 	.word	0x000004a0


	//----- nvinfo : EIATTR_MIN_STACK_SIZE
	.align		4
.L_3:
        /*0018*/ 	.byte	0x04, 0x12
        /*001a*/ 	.short	(.L_5 - .L_4)
	.align		4
.L_4:
        /*001c*/ 	.word	index@(matmul_kernel)
        /*0020*/ 	.word	0x000004a0
.L_5:


//--------------------- .nv.compat                --------------------------
	.section	.nv.compat,"",@"SHT_CUDA_COMPAT_INFO"
	.align	4
        /*0000*/ 	.byte	0x02, 0x09, 0x01, 0x00, 0x02, 0x02, 0x04, 0x00, 0x02, 0x05, 0x05, 0x00, 0x03, 0x07, 0x01, 0x01
        /*0010*/ 	.byte	0x02, 0x03, 0x00, 0x00, 0x02, 0x06, 0x01, 0x00, 0x04, 0x0b, 0x08, 0x00, 0x00, 0x00, 0x00, 0x00
        /*0020*/ 	.byte	0x00, 0x00, 0x00, 0x00


//--------------------- .nv.info.matmul_kernel    --------------------------
	.section	.nv.info.matmul_kernel,"",@"SHT_CUDA_INFO"
	.sectionflags	@""
	.align	4


	//----- nvinfo : EIATTR_CUDA_API_VERSION
	.align		4
        /*0000*/ 	.byte	0x04, 0x37
        /*0002*/ 	.short	(.L_7 - .L_6)
.L_6:
        /*0004*/ 	.word	0x00000082


	//----- nvinfo : EIATTR_KPARAM_INFO
	.align		4
.L_7:
        /*0008*/ 	.byte	0x04, 0x17
        /*000a*/ 	.short	(.L_9 - .L_8)
.L_8:
        /*000c*/ 	.word	0x00000000
        /*0010*/ 	.short	0x000d
        /*0012*/ 	.short	0x0048
        /*0014*/ 	.byte	0x00, 0xf4, 0x21, 0x00


	//----- nvinfo : EIATTR_KPARAM_INFO
	.align		4
.L_9:
        /*0018*/ 	.byte	0x04, 0x17
        /*001a*/ 	.short	(.L_11 - .L_10)
.L_10:
        /*001c*/ 	.word	0x00000000
        /*0020*/ 	.short	0x000c
        /*0022*/ 	.short	0x0040
        /*0024*/ 	.byte	0x00, 0xf4, 0x21, 0x00


	//----- nvinfo : EIATTR_KPARAM_INFO
	.align		4
.L_11:
        /*0028*/ 	.byte	0x04, 0x17
        /*002a*/ 	.short	(.L_13 - .L_12)
.L_12:
        /*002c*/ 	.word	0x00000000
        /*0030*/ 	.short	0x000b
        /*0032*/ 	.short	0x0038
        /*0034*/ 	.byte	0x00, 0xf0, 0x11, 0x00


	//----- nvinfo : EIATTR_KPARAM_INFO
	.align		4
.L_13:
        /*0038*/ 	.byte	0x04, 0x17
        /*003a*/ 	.short	(.L_15 - .L_14)
.L_14:
        /*003c*/ 	.word	0x00000000
        /*0040*/ 	.short	0x000a
        /*0042*/ 	.short	0x0034
        /*0044*/ 	.byte	0x00, 0xf0, 0x11, 0x00


	//----- nvinfo : EIATTR_KPARAM_INFO
	.align		4
.L_15:
        /*0048*/ 	.byte	0x04, 0x17
        /*004a*/ 	.short	(.L_17 - .L_16)
.L_16:
        /*004c*/ 	.word	0x00000000
        /*0050*/ 	.short	0x0009
        /*0052*/ 	.short	0x0030
        /*0054*/ 	.byte	0x00, 0xf0, 0x11, 0x00


	//----- nvinfo : EIATTR_KPARAM_INFO
	.align		4
.L_17:
        /*0058*/ 	.byte	0x04, 0x17
        /*005a*/ 	.short	(.L_19 - .L_18)
.L_18:
        /*005c*/ 	.word	0x00000000
        /*0060*/ 	.short	0x0008
        /*0062*/ 	.short	0x002c
        /*0064*/ 	.byte	0x00, 0xf0, 0x11, 0x00


	//----- nvinfo : EIATTR_KPARAM_INFO
	.align		4
.L_19:
        /*0068*/ 	.byte	0x04, 0x17
        /*006a*/ 	.short	(.L_21 - .L_20)
.L_20:
        /*006c*/ 	.word	0x00000000
        /*0070*/ 	.short	0x0007
        /*0072*/ 	.short	0x0028
        /*0074*/ 	.byte	0x00, 0xf0, 0x11, 0x00


	//----- nvinfo : EIATTR_KPARAM_INFO
	.align		4
.L_21:
        /*0078*/ 	.byte	0x04, 0x17
        /*007a*/ 	.short	(.L_23 - .L_22)
.L_22:
        /*007c*/ 	.word	0x00000000
        /*0080*/ 	.short	0x0006
        /*0082*/ 	.short	0x0024
        /*0084*/ 	.byte	0x00, 0xf0, 0x11, 0x00


	//----- nvinfo : EIATTR_KPARAM_INFO
	.align		4
.L_23:
        /*0088*/ 	.byte	0x04, 0x17
        /*008a*/ 	.short	(.L_25 - .L_24)
.L_24:
        /*008c*/ 	.word	0x00000000
        /*0090*/ 	.short	0x0005
        /*0092*/ 	.short	0x0020
        /*0094*/ 	.byte	0x00, 0xf0, 0x11, 0x00


	//----- nvinfo : EIATTR_KPARAM_INFO
	.align		4
.L_25:
        /*0098*/ 	.byte	0x04, 0x17
        /*009a*/ 	.short	(.L_27 - .L_26)
.L_26:
        /*009c*/ 	.word	0x00000000
        /*00a0*/ 	.short	0x0004
        /*00a2*/ 	.short	0x001c
        /*00a4*/ 	.byte	0x00, 0xf0, 0x11, 0x00


	//----- nvinfo : EIATTR_KPARAM_INFO
	.align		4
.L_27:
        /*00a8*/ 	.byte	0x04, 0x17
        /*00aa*/ 	.short	(.L_29 - .L_28)
.L_28:
        /*00ac*/ 	.word	0x00000000
        /*00b0*/ 	.short	0x0003
        /*00b2*/ 	.short	0x0018
        /*00b4*/ 	.byte	0x00, 0xf0, 0x11, 0x00


	//----- nvinfo : EIATTR_KPARAM_INFO
	.align		4
.L_29:
        /*00b8*/ 	.byte	0x04, 0x17
        /*00ba*/ 	.short	(.L_31 - .L_30)
.L_30:
        /*00bc*/ 	.word	0x00000000
        /*00c0*/ 	.short	0x0002
        /*00c2*/ 	.short	0x0010
        /*00c4*/ 	.byte	0x00, 0xf4, 0x21, 0x00


	//----- nvinfo : EIATTR_KPARAM_INFO
	.align		4
.L_31:
        /*00c8*/ 	.byte	0x04, 0x17
        /*00ca*/ 	.short	(.L_33 - .L_32)
.L_32:
        /*00cc*/ 	.word	0x00000000
        /*00d0*/ 	.short	0x0001
        /*00d2*/ 	.short	0x0008
        /*00d4*/ 	.byte	0x00, 0xf4, 0x21, 0x00


	//----- nvinfo : EIATTR_KPARAM_INFO
	.align		4
.L_33:
        /*00d8*/ 	.byte	0x04, 0x17
        /*00da*/ 	.short	(.L_35 - .L_34)
.L_34:
        /*00dc*/ 	.word	0x00000000
        /*00e0*/ 	.short	0x0000
        /*00e2*/ 	.short	0x0000
        /*00e4*/ 	.byte	0x00, 0xf4, 0x21, 0x00


	//----- nvinfo : EIATTR_SPARSE_MMA_MASK
	.align		4
.L_35:
        /*00e8*/ 	.byte	0x03, 0x50
        /*00ea*/ 	.short	0x0000


	//----- nvinfo : EIATTR_MAXREG_COUNT
	.align		4
        /*00ec*/ 	.byte	0x03, 0x1b
        /*00ee*/ 	.short	0x0080


	//----- nvinfo : EIATTR_NUM_BARRIERS
	.align		4
        /*00f0*/ 	.byte	0x02, 0x4c
        /*00f2*/ 	.byte	0x01
	.zero		1


	//----- nvinfo : EIATTR_ANNOTATIONS
	.align		4
        /*00f4*/ 	.byte	0x04, 0x55
        /*00f6*/ 	.short	(.L_37 - .L_36)


	//   ....[0]....
.L_36:
        /*00f8*/ 	.word	0x00000001
        /*00fc*/ 	.byte	0x00, 0x06, 0x00, 0x00, 0x01, 0x00, 0x00, 0x00, 0x40, 0x06, 0x00, 0x00, 0x01, 0x00, 0x00, 0x00
        /* <DEDUP_REMOVED lines=419> */
        /*1b3c*/ 	.byte	0xc0, 0xc9, 0x00, 0x00, 0x01, 0x00, 0x00, 0x00, 0xe0, 0xc9, 0x00, 0x00


	//----- nvinfo : EIATTR_MERCURY_ISA_VERSION
	.align		4
.L_37:
        /*1b48*/ 	.byte	0x03, 0x5f
        /*1b4a*/ 	.short	0x0101


	//----- nvinfo : EIATTR_EXIT_INSTR_OFFSETS
	.align		4
        /*1b4c*/ 	.byte	0x04, 0x1c
        /*1b4e*/ 	.short	(.L_39 - .L_38)


	//   ....[0]....
.L_38:
        /*1b50*/ 	.word	0x0000cdf0


	//   ....[1]....
        /*1b54*/ 	.word	0x0000ce10


	//----- nvinfo : EIATTR_REQNTID
	.align		4
.L_39:
        /*1b58*/ 	.byte	0x04, 0x10
        /*1b5a*/ 	.short	(.L_41 - .L_40)
.L_40:
        /*1b5c*/ 	.word	0x00000200
        /*1b60*/ 	.word	0x00000001
        /*1b64*/ 	.word	0x00000001


	//----- nvinfo : EIATTR_CBANK_PARAM_SIZE
	.align		4
.L_41:
        /*1b68*/ 	.byte	0x03, 0x19
        /*1b6a*/ 	.short	0x0050


	//----- nvinfo : EIATTR_PARAM_CBANK
	.align		4
        /*1b6c*/ 	.byte	0x04, 0x0a
        /*1b6e*/ 	.short	(.L_43 - .L_42)
	.align		4
.L_42:
        /*1b70*/ 	.word	index@(.nv.constant0.matmul_kernel)
        /*1b74*/ 	.short	0x0210
        /*1b76*/ 	.short	0x0050


	//----- nvinfo : EIATTR_SW_WAR
	.align		4
.L_43:
        /*1b78*/ 	.byte	0x04, 0x36
        /*1b7a*/ 	.short	(.L_45 - .L_44)
.L_44:
        /*1b7c*/ 	.word	0x00000008
.L_45:


//--------------------- .nv.callgraph             --------------------------
	.section	.nv.callgraph,"",@"SHT_CUDA_CALLGRAPH"
	.align	4
	.sectionentsize	8
	.align		4
        /*0000*/ 	.word	0x00000000
	.align		4
        /*0004*/ 	.word	0xffffffff
	.align		4
        /*0008*/ 	.word	0x00000000
	.align		4
        /*000c*/ 	.word	0xfffffffe
	.align		4
        /*0010*/ 	.word	0x00000000
	.align		4
        /*0014*/ 	.word	0xfffffffd
	.align		4
        /*0018*/ 	.word	0x00000000
	.align		4
        /*001c*/ 	.word	0xfffffffc


//--------------------- .text.matmul_kernel       --------------------------
	.section	.text.matmul_kernel,"ax",@progbits
	.align	128
        .global         matmul_kernel
        .type           matmul_kernel,@function
        .size           matmul_kernel,(.L_x_4 - matmul_kernel)
        .other          matmul_kernel,@"STO_CUDA_ENTRY STV_DEFAULT"
matmul_kernel:
.text.matmul_kernel:
[----:B------:R-:W0:Y:S08]  /*0000*/  LDC R1, c[0x0][0x28] ;  /* 0x00000a00ff017b82 */ /* 0x000e300000000800 */
[----:B------:R-:W1:Y:S01]  /*0010*/  LDC.64 R4, c[0x0][0x228] ;  /* 0x00008a00ff047b82 */ /* 0x000e620000000a00 */
[----:B------:R-:W2:Y:S01]  /*0020*/  S2R R7, SR_CTAID.X ;  /* 0x0000000000077919 */ /* 0x000ea20000002500 */
[----:B0-----:R-:W-:Y:S01]  /*0030*/  VIADD R1, R1, 0xfffffb60 ;  /* 0xfffffb6001017836 */ /* 0x001fe20000000000 */
[----:B------:R-:W-:Y:S01]  /*0040*/  UMOV UR4, 0x400 ;  /* 0x0000040000047882 */ /* 0x000fe20000000000 */
[----:B------:R-:W-:Y:S01]  /*0050*/  ULDC.64 UR16, c[0x0][0x208] ;  /* 0x0000820000107ab9 */ /* 0x000fe20000000a00 */
[----:B------:R-:W0:Y:S01]  /*0060*/  S2R R89, SR_TID.X ;  /* 0x0000000000597919 */ /* 0x000e220000002100 */
[----:B------:R-:W-:-:S02]  /*0070*/  ULDC UR13, c[0x0][0x230] ;  /* 0x00008c00000d7ab9 */ /* 0x000fc40000000800 */
[----:B------:R-:W3:Y:S08]  /*0080*/  LDC R88, c[0x0][0x230] ;  /* 0x00008c00ff587b82 */ /* 0x000ef00000000800 */
[----:B------:R-:W4:Y:S01]  /*0090*/  S2UR UR12, SR_CgaCtaId ;  /* 0x00000000000c79c3 */ /* 0x000f220000008800 */
[----:B-1----:R-:W-:-:S05]  /*00a0*/  VIADD R0, R5, 0x1ff ;  /* 0x000001ff05007836 */ /* 0x002fca0000000000 */
[----:B------:R-:W-:Y:S01]  /*00b0*/  SHF.R.S32.HI R3, RZ, 0x1f, R0 ;  /* 0x0000001fff037819 */ /* 0x000fe20000011400 */
[----:B---3--:R-:W-:-:S03]  /*00c0*/  VIADD R88, R88, 0x3f ;  /* 0x0000003f58587836 */ /* 0x008fc60000000000 */
[----:B------:R-:W-:Y:S02]  /*00d0*/  LEA.HI R3, R3, R0, RZ, 0x9 ;  /* 0x0000000003037211 */ /* 0x000fe400078f48ff */
[----:B--2---:R-:W-:Y:S02]  /*00e0*/  IABS R10, R7 ;  /* 0x00000007000a7213 */ /* 0x004fe40000000000 */
[----:B------:R-:W-:Y:S02]  /*00f0*/  SHF.R.S32.HI R3, RZ, 0x9, R3 ;  /* 0x00000009ff037819 */ /* 0x000fe40000011403 */
[----:B0-----:R-:W-:Y:S01]  /*0100*/  SHF.R.U32.HI R78, RZ, 0x6, R89 ;  /* 0x00000006ff4e7819 */ /* 0x001fe20000011659 */
[----:B----4-:R-:W-:Y:S01]  /*0110*/  ULEA UR12, UR12, UR4, 0x18 ;  /* 0x000000040c0c7291 */ /* 0x010fe2000f8ec03f */
[----:B------:R-:W-:Y:S01]  /*0120*/  LEA.HI R86, R89, 0x8, RZ, 0x1a ;  /* 0x0000000859567811 */ /* 0x000fe200078fd0ff */
[----:B------:R-:W-:Y:S01]  /*0130*/  IMAD.SHL.U32 R6, R3, 0x8, RZ ;  /* 0x0000000803067824 */ /* 0x000fe200078e00ff */
[----:B------:R-:W-:-:S02]  /*0140*/  SGXT.U32 R78, R78, 0x3 ;  /* 0x000000034e4e781a */ /* 0x000fc40000000000 */
[C---:B------:R-:W-:Y:S02]  /*0150*/  LEA.HI R85, R89.reuse, 0x18, RZ, 0x1a ;  /* 0x0000001859557811 */ /* 0x040fe400078fd0ff */
[-C--:B------:R-:W-:Y:S02]  /*0160*/  IABS R9, R6.reuse ;  /* 0x0000000600097213 */ /* 0x080fe40000000000 */
[----:B------:R-:W-:Y:S02]  /*0170*/  IABS R12, R6 ;  /* 0x00000006000c7213 */ /* 0x000fe40000000000 */
[----:B------:R-:W0:Y:S01]  /*0180*/  I2F.RP R0, R9 ;  /* 0x0000000900007306 */ /* 0x000e220000209400 */
[C---:B------:R-:W-:Y:S02]  /*0190*/  LEA.HI R84, R89.reuse, 0x28, RZ, 0x1a ;  /* 0x0000002859547811 */ /* 0x040fe400078fd0ff */
[C---:B------:R-:W-:Y:S02]  /*01a0*/  LEA.HI R83, R89.reuse, 0x38, RZ, 0x1a ;  /* 0x0000003859537811 */ /* 0x040fe400078fd0ff */
[----:B------:R-:W-:-:S02]  /*01b0*/  LOP3.LUT R82, R89, 0x3f, RZ, 0xc0, !PT ;  /* 0x0000003f59527812 */ /* 0x000fc400078ec0ff */
[C---:B------:R-:W-:Y:S02]  /*01c0*/  LOP3.LUT R81, R78.reuse, 0x10, RZ, 0xfc, !PT ;  /* 0x000000104e517812 */ /* 0x040fe400078efcff */
[C---:B------:R-:W-:Y:S02]  /*01d0*/  LOP3.LUT R80, R78.reuse, 0x20, RZ, 0xfc, !PT ;  /* 0x000000204e507812 */ /* 0x040fe400078efcff */
[----:B------:R-:W-:Y:S01]  /*01e0*/  LOP3.LUT R79, R78, 0x30, RZ, 0xfc, !PT ;  /* 0x000000304e4f7812 */ /* 0x000fe200078efcff */
[----:B0-----:R-:W0:Y:S02]  /*01f0*/  MUFU.RCP R0, R0 ;  /* 0x0000000000007308 */ /* 0x001e240000001000 */
[----:B0-----:R-:W-:Y:S02]  /*0200*/  VIADD R2, R0, 0xffffffe ;  /* 0x0ffffffe00027836 */ /* 0x001fe40000000000 */
[----:B------:R-:W-:-:S04]  /*0210*/  IMAD.MOV R0, RZ, RZ, -R12 ;  /* 0x000000ffff007224 */ /* 0x000fc800078e0a0c */
[----:B------:R0:W1:Y:S02]  /*0220*/  F2I.FTZ.U32.TRUNC.NTZ R3, R2 ;  /* 0x0000000200037305 */ /* 0x000064000021f000 */
[----:B0-----:R-:W-:Y:S02]  /*0230*/  IMAD.MOV.U32 R2, RZ, RZ, RZ ;  /* 0x000000ffff027224 */ /* 0x001fe400078e00ff */
[----:B-1----:R-:W-:-:S04]  /*0240*/  IMAD.MOV R8, RZ, RZ, -R3 ;  /* 0x000000ffff087224 */ /* 0x002fc800078e0a03 */
[----:B------:R-:W-:Y:S02]  /*0250*/  IMAD R11, R8, R9, RZ ;  /* 0x00000009080b7224 */ /* 0x000fe400078e02ff */
[----:B------:R-:W-:Y:S02]  /*0260*/  IMAD.MOV.U32 R8, RZ, RZ, R10 ;  /* 0x000000ffff087224 */ /* 0x000fe400078e000a */
[----:B------:R-:W-:-:S06]  /*0270*/  IMAD.HI.U32 R3, R3, R11, R2 ;  /* 0x0000000b03037227 */ /* 0x000fcc00078e0002 */
[----:B------:R-:W-:-:S04]  /*0280*/  IMAD.HI.U32 R3, R3, R8, RZ ;  /* 0x0000000803037227 */ /* 0x000fc800078e00ff */
[----:B------:R-:W-:-:S05]  /*0290*/  IMAD R0, R3, R0, R8 ;  /* 0x0000000003007224 */ /* 0x000fca00078e0208 */
[----:B------:R-:W-:-:S13]  /*02a0*/  ISETP.GT.U32.AND P1, PT, R9, R0, PT ;  /* 0x000000000900720c */ /* 0x000fda0003f24070 */
[----:B------:R-:W-:Y:S02]  /*02b0*/  @!P1 IMAD.IADD R0, R0, 0x1, -R9 ;  /* 0x0000000100009824 */ /* 0x000fe400078e0a09 */
[----:B------:R-:W-:Y:S01]  /*02c0*/  @!P1 VIADD R3, R3, 0x1 ;  /* 0x0000000103039836 */ /* 0x000fe20000000000 */
[----:B------:R-:W-:Y:S02]  /*02d0*/  ISETP.NE.AND P1, PT, R6, RZ, PT ;  /* 0x000000ff0600720c */ /* 0x000fe40003f25270 */
[----:B------:R-:W-:Y:S02]  /*02e0*/  ISETP.GE.U32.AND P0, PT, R0, R9, PT ;  /* 0x000000090000720c */ /* 0x000fe40003f06070 */
[----:B------:R-:W-:-:S04]  /*02f0*/  LOP3.LUT R0, R7, R6, RZ, 0x3c, !PT ;  /* 0x0000000607007212 */ /* 0x000fc800078e3cff */
[----:B------:R-:W-:Y:S01]  /*0300*/  ISETP.GE.AND P2, PT, R0, RZ, PT ;  /* 0x000000ff0000720c */ /* 0x000fe20003f46270 */
[----:B------:R-:W-:-:S06]  /*0310*/  VIADD R0, R4, 0x3f ;  /* 0x0000003f04007836 */ /* 0x000fcc0000000000 */
[----:B------:R-:W-:-:S04]  /*0320*/  @P0 VIADD R3, R3, 0x1 ;  /* 0x0000000103030836 */ /* 0x000fc80000000000 */
[----:B------:R-:W-:Y:S01]  /*0330*/  IMAD.MOV.U32 R2, RZ, RZ, R3 ;  /* 0x000000ffff027224 */ /* 0x000fe200078e0003 */
[----:B------:R-:W-:-:S03]  /*0340*/  SHF.R.S32.HI R3, RZ, 0x1f, R0 ;  /* 0x0000001fff037819 */ /* 0x000fc60000011400 */
[----:B------:R-:W-:Y:S01]  /*0350*/  @!P2 IMAD.MOV R2, RZ, RZ, -R2 ;  /* 0x000000ffff02a224 */ /* 0x000fe200078e0a02 */
[----:B------:R-:W-:Y:S02]  /*0360*/  @!P1 LOP3.LUT R2, RZ, R6, RZ, 0x33, !PT ;  /* 0x00000006ff029212 */ /* 0x000fe400078e33ff */
[----:B------:R-:W-:-:S03]  /*0370*/  LEA.HI R3, R3, R0, RZ, 0x6 ;  /* 0x0000000003037211 */ /* 0x000fc600078f30ff */
[----:B------:R-:W-:Y:S02]  /*0380*/  IMAD.SHL.U32 R8, R2, 0x8, RZ ;  /* 0x0000000802087824 */ /* 0x000fe400078e00ff */
[----:B------:R-:W-:-:S03]  /*0390*/  IMAD.MOV R2, RZ, RZ, -R2 ;  /* 0x000000ffff027224 */ /* 0x000fc600078e0a02 */
[----:B------:R-:W-:Y:S01]  /*03a0*/  LEA.HI.SX32 R3, R3, -R8, 0x1a ;  /* 0x8000000803037211 */ /* 0x000fe200078fd2ff */
[----:B------:R-:W-:-:S03]  /*03b0*/  IMAD R6, R6, R2, R7 ;  /* 0x0000000206067224 */ /* 0x000fc600078e0207 */
[----:B------:R-:W-:Y:S02]  /*03c0*/  VIMNMX R13, R3, 0x8, PT ;  /* 0x00000008030d7848 */ /* 0x000fe40003fe0100 */
[----:B------:R-:W-:Y:S02]  /*03d0*/  IABS R11, R6 ;  /* 0x00000006000b7213 */ /* 0x000fe40000000000 */
[----:B------:R-:W-:-:S04]  /*03e0*/  IABS R9, R13 ;  /* 0x0000000d00097213 */ /* 0x000fc80000000000 */
[----:B------:R-:W0:Y:S08]  /*03f0*/  I2F.RP R0, R9 ;  /* 0x0000000900007306 */ /* 0x000e300000209400 */
[----:B0-----:R-:W0:Y:S02]  /*0400*/  MUFU.RCP R0, R0 ;  /* 0x0000000000007308 */ /* 0x001e240000001000 */
[----:B0-----:R-:W-:-:S06]  /*0410*/  VIADD R3, R0, 0xffffffe ;  /* 0x0ffffffe00037836 */ /* 0x001fcc0000000000 */
[----:B------:R-:W0:Y:S02]  /*0420*/  F2I.FTZ.U32.TRUNC.NTZ R3, R3 ;  /* 0x0000000300037305 */ /* 0x000e24000021f000 */
[----:B0-----:R-:W-:-:S04]  /*0430*/  IMAD.MOV R10, RZ, RZ, -R3 ;  /* 0x000000ffff0a7224 */ /* 0x001fc800078e0a03 */
[----:B------:R-:W-:Y:S01]  /*0440*/  IMAD.MOV.U32 R2, RZ, RZ, R10 ;  /* 0x000000ffff027224 */ /* 0x000fe200078e000a */
[----:B------:R-:W-:-:S03]  /*0450*/  IABS R10, R13 ;  /* 0x0000000d000a7213 */ /* 0x000fc60000000000 */
[----:B------:R-:W-:Y:S02]  /*0460*/  IMAD R7, R2, R9, RZ ;  /* 0x0000000902077224 */ /* 0x000fe400078e02ff */
[----:B------:R-:W-:Y:S02]  /*0470*/  IMAD.MOV.U32 R2, RZ, RZ, RZ ;  /* 0x000000ffff027224 */ /* 0x000fe400078e00ff */
[----:B------:R-:W-:Y:S02]  /*0480*/  IMAD.MOV R0, RZ, RZ, -R10 ;  /* 0x000000ffff007224 */ /* 0x000fe400078e0a0a */
        /* <DEDUP_REMOVED lines=9> */
[----:B------:R-:W-:-:S07]  /*0520*/  ISETP.GE.AND P2, PT, R0, RZ, PT ;  /* 0x000000ff0000720c */ /* 0x000fce0003f46270 */
[----:B------:R-:W-:Y:S01]  /*0530*/  @P0 VIADD R2, R2, 0x1 ;  /* 0x0000000102020836 */ /* 0x000fe20000000000 */
[----:B------:R-:W-:-:S05]  /*0540*/  ISETP.GT.AND P0, PT, R88, 0x3f, PT ;  /* 0x0000003f5800780c */ /* 0x000fca0003f04270 */
[----:B------:R-:W-:Y:S01]  /*0550*/  @!P2 IMAD.MOV R2, RZ, RZ, -R2 ;  /* 0x000000ffff02a224 */ /* 0x000fe200078e0a02 */
[----:B------:R-:W-:-:S05]  /*0560*/  @!P1 LOP3.LUT R2, RZ, R13, RZ, 0x33, !PT ;  /* 0x0000000dff029212 */ /* 0x000fca00078e33ff */
[----:B------:R-:W-:Y:S02]  /*0570*/  IMAD.MOV R0, RZ, RZ, -R2 ;  /* 0x000000ffff007224 */ /* 0x000fe400078e0a02 */
[----:B------:R-:W-:Y:S02]  /*0580*/  IMAD.SHL.U32 R7, R2, 0x200, RZ ;  /* 0x0000020002077824 */ /* 0x000fe400078e00ff */
[----:B------:R-:W-:Y:S02]  /*0590*/  IMAD R0, R13, R0, R6 ;  /* 0x000000000d007224 */ /* 0x000fe400078e0206 */
[C---:B------:R-:W-:Y:S01]  /*05a0*/  IMAD.IADD R92, R7.reuse, 0x1, R86 ;  /* 0x00000001075c7824 */ /* 0x040fe200078e0256 */
[C---:B------:R-:W-:Y:S01]  /*05b0*/  LOP3.LUT R91, R7.reuse, R78, RZ, 0xfc, !PT ;  /* 0x0000004e075b7212 */ /* 0x040fe200078efcff */
[----:B------:R-:W-:Y:S01]  /*05c0*/  IMAD.IADD R3, R8, 0x1, R0 ;  /* 0x0000000108037824 */ /* 0x000fe200078e0200 */
[C-C-:B------:R-:W-:Y:S01]  /*05d0*/  LOP3.LUT R93, R7.reuse, 0x10, R78.reuse, 0xfe, !PT ;  /* 0x00000010075d7812 */ /* 0x140fe200078efe4e */
[----:B------:R-:W-:Y:S01]  /*05e0*/  IMAD.IADD R94, R7, 0x1, R85 ;  /* 0x00000001075e7824 */ /* 0x000fe200078e0255 */
[----:B------:R-:W-:Y:S01]  /*05f0*/  LEA.HI R0, R89, R7, RZ, 0x1a ;  /* 0x0000000759007211 */ /* 0x000fe200078fd0ff */
[----:B------:R-:W-:Y:S01]  /*0600*/  STL [R1+0x23c], R91 ;  /* 0x00023c5b01007387 */ /* 0x000fe20000100800 */
[C---:B------:R-:W-:Y:S01]  /*0610*/  LOP3.LUT R95, R7.reuse, 0x20, R78, 0xfe, !PT ;  /* 0x00000020075f7812 */ /* 0x040fe200078efe4e */
[C---:B------:R-:W-:Y:S01]  /*0620*/  IMAD.IADD R96, R7.reuse, 0x1, R84 ;  /* 0x0000000107607824 */ /* 0x040fe200078e0254 */
[C---:B------:R-:W-:Y:S01]  /*0630*/  LOP3.LUT R97, R7.reuse, 0x30, R78, 0xfe, !PT ;  /* 0x0000003007617812 */ /* 0x040fe200078efe4e */
[----:B------:R-:W-:Y:S01]  /*0640*/  STL [R1+0x2d8], R92 ;  /* 0x0002d85c01007387 */ /* 0x000fe20000100800 */
[----:B------:R-:W-:Y:S01]  /*0650*/  IMAD.IADD R98, R7, 0x1, R83 ;  /* 0x0000000107627824 */ /* 0x000fe200078e0253 */
[C---:B------:R-:W-:Y:S01]  /*0660*/  LOP3.LUT R99, R91.reuse, 0x40, RZ, 0xfc, !PT ;  /* 0x000000405b637812 */ /* 0x040fe200078efcff */
[C---:B------:R-:W-:Y:S01]  /*0670*/  VIADD R100, R0.reuse, 0x48 ;  /* 0x0000004800647836 */ /* 0x040fe20000000000 */
[----:B------:R-:W-:Y:S01]  /*0680*/  STL [R1+0x2d4], R93 ;  /* 0x0002d45d01007387 */ /* 0x000fe20000100800 */
[C---:B------:R-:W-:Y:S01]  /*0690*/  VIADD R102, R0.reuse, 0x58 ;  /* 0x0000005800667836 */ /* 0x040fe20000000000 */
        /* <DEDUP_REMOVED lines=39> */
[----:B------:R-:W-:Y:S01]  /*0910*/  VIADD R11, R0, 0x1d8 ;  /* 0x000001d8000b7836 */ /* 0x000fe20000000000 */
[----:B------:R-:W-:Y:S01]  /*0920*/  LOP3.LUT R121, R91, 0xf0, RZ, 0xfc, !PT ;  /* 0x000000f05b797812 */ /* 0x000fe200078efcff */
[----:B------:R-:W-:Y:S01]  /*0930*/  IMAD R90, R3, 0x40, R82 ;  /* 0x00000040035a7824 */ /* 0x000fe200078e0252 */
[----:B------:R-:W-:Y:S01]  /*0940*/  STL [R1+0x2a8], R110 ;  /* 0x0002a86e01007387 */ /* 0x000fe20000100800 */
[----:B------:R-:W-:-:S02]  /*0950*/  LOP3.LUT R123, R91, 0x100, RZ, 0xfc, !PT ;  /* 0x000001005b7b7812 */ /* 0x000fc400078efcff */
[C---:B------:R-:W-:Y:S01]  /*0960*/  LOP3.LUT R125, R91.reuse, 0x110, RZ, 0xfc, !PT ;  /* 0x000001105b7d7812 */ /* 0x040fe200078efcff */
[----:B------:R-:W-:Y:S01]  /*0970*/  STL [R1+0x2a4], R112 ;  /* 0x0002a47001007387 */ /* 0x000fe20000100800 */
[C---:B------:R-:W-:Y:S02]  /*0980*/  LOP3.LUT R8, R91.reuse, 0x160, RZ, 0xfc, !PT ;  /* 0x000001605b087812 */ /* 0x040fe400078efcff */
[C---:B------:R-:W-:Y:S01]  /*0990*/  LOP3.LUT R10, R91.reuse, 0x190, RZ, 0xfc, !PT ;  /* 0x000001905b0a7812 */ /* 0x040fe200078efcff */
[----:B------:R-:W-:Y:S01]  /*09a0*/  STL [R1+0x2a0], R114 ;  /* 0x0002a07201007387 */ /* 0x000fe20000100800 */
[C---:B------:R-:W-:Y:S02]  /*09b0*/  LOP3.LUT R9, R91.reuse, 0x1b0, RZ, 0xfc, !PT ;  /* 0x000001b05b097812 */ /* 0x040fe400078efcff */
[C---:B------:R-:W-:Y:S01]  /*09c0*/  LOP3.LUT R12, R91.reuse, 0x1c0, RZ, 0xfc, !PT ;  /* 0x000001c05b0c7812 */ /* 0x040fe200078efcff */
[----:B------:R-:W-:Y:S01]  /*09d0*/  STL [R1+0x29c], R116 ;  /* 0x00029c7401007387 */ /* 0x000fe20000100800 */
[----:B------:R-:W-:-:S02]  /*09e0*/  LOP3.LUT R13, R91, 0x1d0, RZ, 0xfc, !PT ;  /* 0x000001d05b0d7812 */ /* 0x000fc400078efcff */
[----:B------:R-:W-:Y:S01]  /*09f0*/  LOP3.LUT R15, R91, 0x1f0, RZ, 0xfc, !PT ;  /* 0x000001f05b0f7812 */ /* 0x000fe200078efcff */
[----:B------:R-:W-:Y:S04]  /*0a00*/  STL [R1+0x298], R118 ;  /* 0x0002987601007387 */ /* 0x000fe80000100800 */
[----:B------:R-:W-:Y:S04]  /*0a10*/  STL [R1+0x294], R120 ;  /* 0x0002947801007387 */ /* 0x000fe80000100800 */
[----:B------:R-:W-:Y:S04]  /*0a20*/  STL [R1+0x290], R122 ;  /* 0x0002907a01007387 */ /* 0x000fe80000100800 */
[----:B------:R-:W-:Y:S04]  /*0a30*/  STL [R1+0x28c], R124 ;  /* 0x00028c7c01007387 */ /* 0x000fe80000100800 */
[----:B------:R0:W-:Y:S04]  /*0a40*/  STL [R1+0x288], R2 ;  /* 0x0002880201007387 */ /* 0x0001e80000100800 */
[----:B------:R-:W-:Y:S01]  /*0a50*/  STL [R1+0x284], R23 ;  /* 0x0002841701007387 */ /* 0x000fe20000100800 */
[----:B0-----:R-:W-:-:S05]  /*0a60*/  VIADD R2, R0, 0x138 ;  /* 0x0000013800027836 */ /* 0x001fca0000000000 */
[----:B------:R0:W-:Y:S04]  /*0a70*/  STL [R1+0x280], R2 ;  /* 0x0002800201007387 */ /* 0x0001e80000100800 */
[----:B------:R1:W-:Y:S01]  /*0a80*/  STL [R1+0x27c], R6 ;  /* 0x00027c0601007387 */ /* 0x0003e20000100800 */
[C---:B0-----:R-:W-:Y:S02]  /*0a90*/  VIADD R2, R0.reuse, 0x158 ;  /* 0x0000015800027836 */ /* 0x041fe40000000000 */
[----:B-1----:R-:W-:-:S03]  /*0aa0*/  VIADD R6, R0, 0x178 ;  /* 0x0000017800067836 */ /* 0x002fc60000000000 */
[----:B------:R0:W-:Y:S04]  /*0ab0*/  STL [R1+0x278], R2 ;  /* 0x0002780201007387 */ /* 0x0001e80000100800 */
[----:B------:R1:W-:Y:S04]  /*0ac0*/  STL [R1+0x274], R7 ;  /* 0x0002740701007387 */ /* 0x0003e80000100800 */
[----:B------:R2:W-:Y:S01]  /*0ad0*/  STL [R1+0x270], R6 ;  /* 0x0002700601007387 */ /* 0x0005e20000100800 */
[----:B0-----:R-:W-:Y:S01]  /*0ae0*/  VIADD R2, R0, 0x188 ;  /* 0x0000018800027836 */ /* 0x001fe20000000000 */
[----:B-1----:R-:W-:-:S04]  /*0af0*/  LOP3.LUT R7, R91, 0x120, RZ, 0xfc, !PT ;  /* 0x000001205b077812 */ /* 0x002fc800078efcff */
[----:B------:R0:W-:Y:S01]  /*0b00*/  STL [R1+0x26c], R2 ;  /* 0x00026c0201007387 */ /* 0x0001e20000100800 */
[----:B--2---:R-:W-:-:S03]  /*0b10*/  VIADD R6, R0, 0x1e8 ;  /* 0x000001e800067836 */ /* 0x004fc60000000000 */
[----:B------:R-:W-:Y:S04]  /*0b20*/  STL [R1+0x268], R18 ;  /* 0x0002681201007387 */ /* 0x000fe80000100800 */
[----:B------:R-:W-:Y:S01]  /*0b30*/  STL [R1+0x264], R22 ;  /* 0x0002641601007387 */ /* 0x000fe20000100800 */
[----:B0-----:R-:W-:Y:S01]  /*0b40*/  VIADD R2, R0, 0x1f8 ;  /* 0x000001f800027836 */ /* 0x001fe20000000000 */
[C---:B------:R-:W-:Y:S02]  /*0b50*/  LOP3.LUT R0, R91.reuse, 0x130, RZ, 0xfc, !PT ;  /* 0x000001305b007812 */ /* 0x040fe400078efcff */
[----:B------:R-:W-:Y:S04]  /*0b60*/  STL [R1+0x260], R14 ;  /* 0x0002600e01007387 */ /* 0x000fe80000100800 */
        /* <DEDUP_REMOVED lines=17> */
[----:B------:R0:W-:Y:S04]  /*0c80*/  STL [R1+0x34c], R7 ;  /* 0x00034c0701007387 */ /* 0x0001e80000100800 */
[----:B------:R-:W-:Y:S04]  /*0c90*/  STL [R1+0x350], R125 ;  /* 0x0003507d01007387 */ /* 0x000fe80000100800 */
[----:B------:R1:W-:Y:S01]  /*0ca0*/  STL [R1+0x348], R0 ;  /* 0x0003480001007387 */ /* 0x0003e20000100800 */
[----:B0-----:R-:W-:-:S05]  /*0cb0*/  LOP3.LUT R7, R91, 0x140, RZ, 0xfc, !PT ;  /* 0x000001405b077812 */ /* 0x001fca00078efcff */
[----:B------:R0:W-:Y:S01]  /*0cc0*/  STL [R1+0x344], R7 ;  /* 0x0003440701007387 */ /* 0x0001e20000100800 */
[----:B-1----:R-:W-:-:S05]  /*0cd0*/  LOP3.LUT R0, R91, 0x150, RZ, 0xfc, !PT ;  /* 0x000001505b007812 */ /* 0x002fca00078efcff */
[----:B------:R1:W-:Y:S01]  /*0ce0*/  STL [R1+0x340], R0 ;  /* 0x0003400001007387 */ /* 0x0003e20000100800 */
[----:B0-----:R-:W-:-:S03]  /*0cf0*/  LOP3.LUT R7, R91, 0x170, RZ, 0xfc, !PT ;  /* 0x000001705b077812 */ /* 0x001fc600078efcff */
[----:B------:R-:W-:Y:S04]  /*0d00*/  STL [R1+0x31c], R8 ;  /* 0x00031c0801007387 */ /* 0x000fe80000100800 */
[----:B------:R0:W-:Y:S01]  /*0d10*/  STL [R1+0x314], R7 ;  /* 0x0003140701007387 */ /* 0x0001e20000100800 */
[----:B-1----:R-:W-:-:S05]  /*0d20*/  LOP3.LUT R0, R91, 0x180, RZ, 0xfc, !PT ;  /* 0x000001805b007812 */ /* 0x002fca00078efcff */
[----:B------:R1:W-:Y:S01]  /*0d30*/  STL [R1+0x310], R0 ;  /* 0x0003100001007387 */ /* 0x0003e20000100800 */
[----:B0-----:R-:W-:-:S03]  /*0d40*/  LOP3.LUT R7, R91, 0x1a0, RZ, 0xfc, !PT ;  /* 0x000001a05b077812 */ /* 0x001fc600078efcff */
[----:B------:R0:W-:Y:S04]  /*0d50*/  STL [R1+0x30c], R10 ;  /* 0x00030c0a01007387 */ /* 0x0001e80000100800 */
[----:B------:R0:W-:Y:S01]  /*0d60*/  STL [R1+0x308], R7 ;  /* 0x0003080701007387 */ /* 0x0001e20000100800 */
[----:B-1----:R-:W-:-:S03]  /*0d70*/  LOP3.LUT R0, R91, 0x1e0, RZ, 0xfc, !PT ;  /* 0x000001e05b007812 */ /* 0x002fc600078efcff */
[----:B------:R0:W-:Y:S04]  /*0d80*/  STL [R1+0x304], R9 ;  /* 0x0003040901007387 */ /* 0x0001e80000100800 */
[----:B------:R0:W-:Y:S04]  /*0d90*/  STL [R1+0x300], R12 ;  /* 0x0003000c01007387 */ /* 0x0001e80000100800 */
[----:B------:R0:W-:Y:S04]  /*0da0*/  STL [R1+0x2fc], R13 ;  /* 0x0002fc0d01007387 */ /* 0x0001e80000100800 */
[----:B------:R0:W-:Y:S04]  /*0db0*/  STL [R1+0x2e4], R0 ;  /* 0x0002e40001007387 */ /* 0x0001e80000100800 */
[----:B------:R0:W-:Y:S04]  /*0dc0*/  STL [R1+0x2e0], R15 ;  /* 0x0002e00f01007387 */ /* 0x0001e80000100800 */
[----:B------:R0:W-:Y:S01]  /*0dd0*/  STL [R1+0x2dc], R90 ;  /* 0x0002dc5a01007387 */ /* 0x0001e20000100800 */
[----:B------:R-:W-:Y:S05]  /*0de0*/  @P0 BRA `(.L_x_0) ;  /* 0x00000000008c0947 */ /* 0x000fea0003800000 */
[----:B0-----:R-:W-:Y:S01]  /*0df0*/  IMAD.SHL.U32 R0, R89, 0x8, RZ ;  /* 0x0000000859007824 */ /* 0x001fe200078e00ff */
[----:B------:R-:W-:Y:S02]  /*0e00*/  CS2R R24, SRZ ;  /* 0x0000000000187805 */ /* 0x000fe4000001ff00 */
[----:B------:R-:W-:Y:S02]  /*0e10*/  CS2R R26, SRZ ;  /* 0x00000000001a7805 */ /* 0x000fe4000001ff00 */
[----:B------:R-:W-:Y:S02]  /*0e20*/  CS2R R28, SRZ ;  /* 0x00000000001c7805 */ /* 0x000fe4000001ff00 */
[----:B------:R-:W-:Y:S01]  /*0e30*/  CS2R R30, SRZ ;  /* 0x00000000001e7805 */ /* 0x000fe2000001ff00 */
[----:B------:R0:W-:Y:S01]  /*0e40*/  STL [R1+0x318], R0 ;  /* 0x0003180001007387 */ /* 0x0001e20000100800 */
[----:B------:R-:W-:Y:S02]  /*0e50*/  CS2R R32, SRZ ;  /* 0x0000000000207805 */ /* 0x000fe4000001ff00 */
[----:B------:R-:W-:-:S02]  /*0e60*/  CS2R R34, SRZ ;  /* 0x0000000000227805 */ /* 0x000fc4000001ff00 */
[----:B------:R-:W-:Y:S02]  /*0e70*/  CS2R R36, SRZ ;  /* 0x0000000000247805 */ /* 0x000fe4000001ff00 */
[----:B------:R-:W-:Y:S02]  /*0e80*/  CS2R R38, SRZ ;  /* 0x0000000000267805 */ /* 0x000fe4000001ff00 */
[----:B------:R-:W-:Y:S02]  /*0e90*/  CS2R R40, SRZ ;  /* 0x0000000000287805 */ /* 0x000fe4000001ff00 */
[----:B------:R-:W-:Y:S02]  /*0ea0*/  CS2R R42, SRZ ;  /* 0x00000000002a7805 */ /* 0x000fe4000001ff00 */
        /* <DEDUP_REMOVED lines=21> */
[----:B------:R-:W-:Y:S01]  /*1000*/  CS2R R86, SRZ ;  /* 0x0000000000567805 */ /* 0x000fe2000001ff00 */
[----:B0-----:R-:W-:Y:S06]  /*1010*/  BRA `(.L_x_1) ;  /* 0x0000009400247947 */ /* 0x001fec0003800000 */
.L_x_0:
[----:B------:R-:W-:Y:S01]  /*1020*/  IABS R17, R5 ;  /* 0x0000000500117213 */ /* 0x000fe20000000000 */
[----:B------:R1:W-:Y:S01]  /*1030*/  STL [R1+0x374], R90 ;  /* 0x0003745a01007387 */ /* 0x0003e20000100800 */
[----:B------:R-:W-:Y:S01]  /*1040*/  IABS R19, R4 ;  /* 0x0000000400137213 */ /* 0x000fe20000000000 */
[----:B------:R-:W-:Y:S02]  /*1050*/  IMAD.MOV.U32 R88, RZ, RZ, R7 ;  /* 0x000000ffff587224 */ /* 0x000fe400078e0007 */
[----:B------:R-:W-:Y:S01]  /*1060*/  IMAD.MOV.U32 R20, RZ, RZ, RZ ;  /* 0x000000ffff147224 */ /* 0x000fe200078e00ff */
[----:B------:R2:W-:Y:S01]  /*1070*/  STL [R1+0x370], R89 ;  /* 0x0003705901007387 */ /* 0x0005e20000100800 */
[----:B0-----:R-:W-:Y:S01]  /*1080*/  IABS R15, R15 ;  /* 0x0000000f000f7213 */ /* 0x001fe20000000000 */
[----:B------:R-:W-:Y:S01]  /*1090*/  ULDC UR4, c[0x0][0x240] ;  /* 0x0000900000047ab9 */ /* 0x000fe20000000800 */
[----:B------:R-:W-:Y:S01]  /*10a0*/  IABS R11, R11 ;  /* 0x0000000b000b7213 */ /* 0x000fe20000000000 */
[----:B------:R0:W-:Y:S01]  /*10b0*/  STL [R1+0x354], R5 ;  /* 0x0003540501007387 */ /* 0x0001e20000100800 */
[----:B-1----:R-:W-:Y:S01]  /*10c0*/  IMAD.MOV.U32 R90, RZ, RZ, R0 ;  /* 0x000000ffff5a7224 */ /* 0x002fe200078e0000 */
[----:B------:R-:W-:Y:S01]  /*10d0*/  IABS R13, R13 ;  /* 0x0000000d000d7213 */ /* 0x000fe20000000000 */
[----:B------:R-:W1:Y:S01]  /*10e0*/  I2F.RP R0, R17 ;  /* 0x0000001100007306 */ /* 0x000e620000209400 */
[----:B------:R-:W-:Y:S01]  /*10f0*/  IABS R16, R16 ;  /* 0x0000001000107213 */ /* 0x000fe20000000000 */
[----:B------:R-:W-:Y:S01]  /*1100*/  ULDC.64 UR8, c[0x0][0x218] ;  /* 0x0000860000087ab9 */ /* 0x000fe20000000a00 */
[----:B--2---:R-:W-:Y:S01]  /*1110*/  IMAD.MOV.U32 R89, RZ, RZ, R6 ;  /* 0x000000ffff597224 */ /* 0x004fe200078e0006 */
[----:B------:R-:W-:Y:S01]  /*1120*/  IABS R22, R22 ;  /* 0x0000001600167213 */ /* 0x000fe20000000000 */
[----:B------:R-:W-:Y:S01]  /*1130*/  ULDC UR5, c[0x0][0x234] ;  /* 0x00008d0000057ab9 */ /* 0x000fe20000000800 */
[----:B------:R-:W-:Y:S01]  /*1140*/  IABS R49, R125 ;  /* 0x0000007d00317213 */ /* 0x000fe20000000000 */
[----:B0-----:R-:W2:Y:S01]  /*1150*/  LDL R5, [R1+0x288] ;  /* 0x0002880001057983 */ /* 0x001ea20000100800 */
[----:B------:R-:W0:Y:S01]  /*1160*/  I2F.RP R6, R19 ;  /* 0x0000001300067306 */ /* 0x000e220000209400 */
[----:B------:R-:W-:Y:S01]  /*1170*/  IABS R46, R122 ;  /* 0x0000007a002e7213 */ /* 0x000fe20000000000 */
[----:B------:R-:W-:Y:S01]  /*1180*/  ULDC.64 UR6, c[0x0][0x210] ;  /* 0x0000840000067ab9 */ /* 0x000fe20000000a00 */
[----:B------:R3:W-:Y:S05]  /*1190*/  STL [R1+0x358], R4 ;  /* 0x0003580401007387 */ /* 0x0007ea0000100800 */
[----:B-1----:R-:W1:Y:S01]  /*11a0*/  MUFU.RCP R0, R0 ;  /* 0x0000000000007308 */ /* 0x002e620000001000 */
[----:B---3--:R-:W3:Y:S07]  /*11b0*/  LDL R4, [R1+0x34c] ;  /* 0x00034c0001047983 */ /* 0x008eee0000100800 */
[----:B0-----:R-:W0:Y:S01]  /*11c0*/  MUFU.RCP R6, R6 ;  /* 0x0000000600067308 */ /* 0x001e220000001000 */
[----:B-1----:R-:W-:-:S02]  /*11d0*/  VIADD R21, R0, 0xffffffe ;  /* 0x0ffffffe00157836 */ /* 0x002fc40000000000 */
[----:B------:R-:W-:-:S05]  /*11e0*/  IMAD.MOV.U32 R0, RZ, RZ, R2 ;  /* 0x000000ffff007224 */ /* 0x000fca00078e0002 */
[----:B------:R-:W1:Y:S01]  /*11f0*/  F2I.FTZ.U32.TRUNC.NTZ R21, R21 ;  /* 0x0000001500157305 */ /* 0x000e62000021f000 */
[----:B0-----:R-:W-:-:S07]  /*1200*/  VIADD R2, R6, 0xffffffe ;  /* 0x0ffffffe06027836 */ /* 0x001fce0000000000 */
[----:B------:R-:W0:Y:S01]  /*1210*/  F2I.FTZ.U32.TRUNC.NTZ R3, R2 ;  /* 0x0000000200037305 */ /* 0x000e22000021f000 */
[----:B-1----:R-:W-:-:S04]  /*1220*/  IMAD.MOV R8, RZ, RZ, -R21 ;  /* 0x000000ffff087224 */ /* 0x002fc800078e0a15 */
[----:B------:R-:W-:Y:S01]  /*1230*/  IMAD R7, R8, R17, RZ ;  /* 0x0000001108077224 */ /* 0x000fe200078e02ff */
[----:B------:R-:W-:-:S03]  /*1240*/  IABS R8, R0 ;  /* 0x0000000000087213 */ /* 0x000fc60000000000 */
[----:B------:R-:W-:-:S04]  /*1250*/  IMAD.HI.U32 R20, R21, R7, R20 ;  /* 0x0000000715147227 */ /* 0x000fc800078e0014 */
[----:B0-----:R-:W-:Y:S02]  /*1260*/  IMAD.MOV R2, RZ, RZ, -R3 ;  /* 0x000000ffff027224 */ /* 0x001fe400078e0a03 */
[----:B------:R-:W-:Y:S01]  /*1270*/  IMAD.MOV.U32 R7, RZ, RZ, R8 ;  /* 0x000000ffff077224 */ /* 0x000fe200078e0008 */
[----:B------:R-:W-:Y:S01]  /*1280*/  IABS R8, R89 ;  /* 0x0000005900087213 */ /* 0x000fe20000000000 */
[----:B------:R-:W-:Y:S02]  /*1290*/  IMAD.MOV.U32 R21, RZ, RZ, R9 ;  /* 0x000000ffff157224 */ /* 0x000fe400078e0009 */
[----:B------:R-:W-:Y:S02]  /*12a0*/  IMAD R9, R2, R19, RZ ;  /* 0x0000001302097224 */ /* 0x000fe400078e02ff */
[----:B------:R-:W-:Y:S01]  /*12b0*/  IMAD.MOV.U32 R2, RZ, RZ, RZ ;  /* 0x000000ffff027224 */ /* 0x000fe200078e00ff */
[----:B------:R-:W-:Y:S01]  /*12c0*/  IABS R21, R21 ;  /* 0x0000001500157213 */ /* 0x000fe20000000000 */
[----:B------:R-:W-:-:S04]  /*12d0*/  IMAD.HI.U32 R0, R20, R7, RZ ;  /* 0x0000000714007227 */ /* 0x000fc800078e00ff */
[----:B------:R-:W-:-:S04]  /*12e0*/  IMAD.HI.U32 R6, R20, R15, RZ ;  /* 0x0000000f14067227 */ /* 0x000fc800078e00ff */
[----:B------:R-:W-:Y:S01]  /*12f0*/  IMAD.HI.U32 R3, R3, R9, R2 ;  /* 0x0000000903037227 */ /* 0x000fe200078e0002 */
[----:B------:R-:W-:-:S03]  /*1300*/  IABS R9, R90 ;  /* 0x0000005a00097213 */ /* 0x000fc60000000000 */
[----:B------:R-:W-:Y:S02]  /*1310*/  IMAD.MOV R0, RZ, RZ, -R0 ;  /* 0x000000ffff007224 */ /* 0x000fe400078e0a00 */
[----:B------:R-:W-:-:S04]  /*1320*/  IMAD.HI.U32 R2, R20, R8, RZ ;  /* 0x0000000814027227 */ /* 0x000fc800078e00ff */
[----:B------:R-:W-:Y:S02]  /*1330*/  IMAD.MOV R6, RZ, RZ, -R6 ;  /* 0x000000ffff067224 */ /* 0x000fe400078e0a06 */
[----:B------:R-:W-:Y:S02]  /*1340*/  IMAD R0, R17, R0, R7 ;  /* 0x0000000011007224 */ /* 0x000fe400078e0207 */
[----:B------:R-:W-:Y:S02]  /*1350*/  IMAD.MOV R2, RZ, RZ, -R2 ;  /* 0x000000ffff027224 */ /* 0x000fe400078e0a02 */
[----:B------:R-:W-:-:S04]  /*1360*/  IMAD.HI.U32 R7, R20, R11, RZ ;  /* 0x0000000b14077227 */ /* 0x000fc800078e00ff */
[----:B------:R-:W-:Y:S02]  /*1370*/  IMAD.MOV.U32 R89, RZ, RZ, R88 ;  /* 0x000000ffff597224 */ /* 0x000fe400078e0058 */
[C---:B------:R-:W-:Y:S02]  /*1380*/  IMAD R15, R17.reuse, R6, R15 ;  /* 0x00000006110f7224 */ /* 0x040fe400078e020f */
[----:B------:R-:W-:Y:S01]  /*1390*/  IMAD.MOV.U32 R88, RZ, RZ, R18 ;  /* 0x000000ffff587224 */ /* 0x000fe200078e0012 */
[----:B------:R-:W-:Y:S01]  /*13a0*/  IABS R18, R12 ;  /* 0x0000000c00127213 */ /* 0x000fe20000000000 */
[----:B------:R-:W-:Y:S01]  /*13b0*/  IMAD R6, R17, R2, R8 ;  /* 0x0000000211067224 */ /* 0x000fe200078e0208 */
[----:B------:R-:W-:Y:S01]  /*13c0*/  IABS R74, R89 ;  /* 0x00000059004a7213 */ /* 0x000fe20000000000 */
[C---:B------:R-:W-:Y:S01]  /*13d0*/  IMAD.HI.U32 R2, R20.reuse, R9, RZ ;  /* 0x0000000914027227 */ /* 0x040fe200078e00ff */
[----:B------:R-:W-:Y:S01]  /*13e0*/  IABS R73, R88 ;  /* 0x0000005800497213 */ /* 0x000fe20000000000 */
[----:B------:R-:W4:Y:S02]  /*13f0*/  LDL R89, [R1+0x274] ;  /* 0x0002740001597983 */ /* 0x000f240000100800 */
[----:B------:R-:W-:-:S02]  /*1400*/  IMAD.HI.U32 R8, R20, R13, RZ ;  /* 0x0000000d14087227 */ /* 0x000fc400078e00ff */
[----:B------:R-:W5:Y:S02]  /*1410*/  LDL R88, [R1+0x31c] ;  /* 0x00031c0001587983 */ /* 0x000f640000100800 */
[----:B------:R-:W-:Y:S02]  /*1420*/  IMAD.MOV R12, RZ, RZ, -R7 ;  /* 0x000000ffff0c7224 */ /* 0x000fe400078e0a07 */
[----:B------:R-:W-:Y:S02]  /*1430*/  IMAD.MOV.U32 R7, RZ, RZ, R14 ;  /* 0x000000ffff077224 */ /* 0x000fe400078e000e */
[----:B------:R-:W-:Y:S02]  /*1440*/  IMAD.MOV.U32 R90, RZ, RZ, R10 ;  /* 0x000000ffff5a7224 */ /* 0x000fe400078e000a */
[----:B------:R-:W-:Y:S02]  /*1450*/  IMAD.MOV R10, RZ, RZ, -R2 ;  /* 0x000000ffff0a7224 */ /* 0x000fe400078e0a02 */
[----:B------:R-:W-:-:S02]  /*1460*/  IMAD.MOV R14, RZ, RZ, -R8 ;  /* 0x000000ffff0e7224 */ /* 0x000fc400078e0a08 */
[----:B------:R-:W-:Y:S02]  /*1470*/  IMAD.MOV.U32 R8, RZ, RZ, R7 ;  /* 0x000000ffff087224 */ /* 0x000fe400078e0007 */
[C---:B------:R-:W-:Y:S02]  /*1480*/  IMAD R7, R17.reuse, R10, R9 ;  /* 0x0000000a11077224 */ /* 0x040fe400078e0209 */
[----:B------:R-:W-:Y:S02]  /*1490*/  IMAD.MOV.U32 R9, RZ, RZ, R8 ;  /* 0x000000ffff097224 */ /* 0x000fe400078e0008 */
[----:B------:R-:W-:Y:S02]  /*14a0*/  IMAD R8, R17, R12, R11 ;  /* 0x0000000c11087224 */ /* 0x000fe400078e020b */
[----:B------:R-:W-:Y:S02]  /*14b0*/  IMAD.MOV.U32 R11, RZ, RZ, R9 ;  /* 0x000000ffff0b7224 */ /* 0x000fe400078e0009 */
[----:B------:R-:W-:-:S04]  /*14c0*/  IMAD.HI.U32 R2, R20, R16, RZ ;  /* 0x0000001014027227 */ /* 0x000fc800078e00ff */
[----:B------:R-:W-:-:S04]  /*14d0*/  IMAD.HI.U32 R10, R20, R18, RZ ;  /* 0x00000012140a7227 */ /* 0x000fc800078e00ff */
[C---:B------:R-:W-:Y:S01]  /*14e0*/  IMAD R9, R17.reuse, R14, R13 ;  /* 0x0000000e11097224 */ /* 0x040fe200078e020d */
[----:B------:R-:W-:Y:S01]  /*14f0*/  IABS R14, R11 ;  /* 0x0000000b000e7213 */ /* 0x000fe20000000000 */
[----:B------:R-:W-:Y:S02]  /*1500*/  IMAD.MOV R2, RZ, RZ, -R2 ;  /* 0x000000ffff027224 */ /* 0x000fe400078e0a02 */
[----:B------:R-:W-:Y:S02]  /*1510*/  IMAD.MOV R12, RZ, RZ, -R10 ;  /* 0x000000ffff0c7224 */ /* 0x000fe400078e0a0a */
[----:B------:R-:W-:Y:S02]  /*1520*/  IMAD R10, R17, R2, R16 ;  /* 0x00000002110a7224 */ /* 0x000fe400078e0210 */
[----:B------:R-:W-:-:S04]  /*1530*/  IMAD.HI.U32 R2, R20, R14, RZ ;  /* 0x0000000e14027227 */ /* 0x000fc800078e00ff */
[----:B------:R-:W-:-:S04]  /*1540*/  IMAD.HI.U32 R11, R20, R21, RZ ;  /* 0x00000015140b7227 */ /* 0x000fc800078e00ff */
[----:B------:R-:W-:-:S04]  /*1550*/  IMAD.HI.U32 R13, R20, R22, RZ ;  /* 0x00000016140d7227 */ /* 0x000fc800078e00ff */
[C---:B------:R-:W-:Y:S02]  /*1560*/  IMAD R12, R17.reuse, R12, R18 ;  /* 0x0000000c110c7224 */ /* 0x040fe400078e0212 */
[----:B------:R-:W-:Y:S02]  /*1570*/  IMAD.MOV R16, RZ, RZ, -R2 ;  /* 0x000000ffff107224 */ /* 0x000fe400078e0a02 */
[----:B------:R-:W-:Y:S02]  /*1580*/  IMAD.MOV R18, RZ, RZ, -R11 ;  /* 0x000000ffff127224 */ /* 0x000fe400078e0a0b */
[----:B------:R-:W-:Y:S02]  /*1590*/  IMAD.MOV R13, RZ, RZ, -R13 ;  /* 0x000000ffff0d7224 */ /* 0x000fe400078e0a0d */
[C---:B------:R-:W-:Y:S02]  /*15a0*/  IMAD R14, R17.reuse, R16, R14 ;  /* 0x00000010110e7224 */ /* 0x040fe400078e020e */
[----:B------:R-:W-:-:S02]  /*15b0*/  IMAD R16, R17, R18, R21 ;  /* 0x0000001211107224 */ /* 0x000fc400078e0215 */
[----:B------:R-:W-:Y:S01]  /*15c0*/  IMAD R18, R17, R13, R22 ;  /* 0x0000000d11127224 */ /* 0x000fe200078e0216 */
[----:B------:R-:W2:Y:S04]  /*15d0*/  LDL R21, [R1+0x314] ;  /* 0x0003140001157983 */ /* 0x000ea80000100800 */
[----:B------:R-:W3:Y:S01]  /*15e0*/  LDL R22, [R1+0x26c] ;  /* 0x00026c0001167983 */ /* 0x000ee20000100800 */
[----:B------:R-:W-:Y:S01]  /*15f0*/  IMAD.HI.U32 R11, R20, R73, RZ ;  /* 0x00000049140b7227 */ /* 0x000fe200078e00ff */
[----:B------:R-:W-:Y:S02]  /*1600*/  IABS R72, R90 ;  /* 0x0000005a00487213 */ /* 0x000fe40000000000 */
[----:B------:R-:W4:Y:S04]  /*1610*/  LDL R13, [R1+0x270] ;  /* 0x00027000010d7983 */ /* 0x000f280000100800 */
[----:B------:R-:W5:Y:S01]  /*1620*/  LDL.LU R90, [R1+0x374] ;  /* 0x00037400015a7983 */ /* 0x000f620000300800 */
[----:B---3--:R-:W-:Y:S01]  /*1630*/  IABS R70, R22 ;  /* 0x0000001600467213 */ /* 0x008fe20000000000 */
[----:B------:R-:W-:-:S02]  /*1640*/  IMAD.MOV R22, RZ, RZ, -R11 ;  /* 0x000000ffff167224 */ /* 0x000fc400078e0a0b */
[----:B------:R-:W3:Y:S01]  /*1650*/  LDL R11, [R1+0x310] ;  /* 0x00031000010b7983 */ /* 0x000ee20000100800 */
[----:B------:R-:W-:-:S04]  /*1660*/  IMAD.HI.U32 R2, R20, R74, RZ ;  /* 0x0000004a14027227 */ /* 0x000fc800078e00ff */
[----:B------:R-:W-:Y:S01]  /*1670*/  IMAD.MOV R2, RZ, RZ, -R2 ;  /* 0x000000ffff027224 */ /* 0x000fe200078e0a02 */
[----:B----4-:R-:W-:-:S03]  /*1680*/  IABS R66, R13 ;  /* 0x0000000d00427213 */ /* 0x010fc60000000000 */
[----:B------:R-:W-:Y:S02]  /*1690*/  IMAD R74, R17, R2, R74 ;  /* 0x00000002114a7224 */ /* 0x000fe400078e024a */
[----:B------:R-:W-:Y:S01]  /*16a0*/  IMAD.HI.U32 R2, R20, R72, RZ ;  /* 0x0000004814027227 */ /* 0x000fe200078e00ff */
[----:B--2---:R-:W-:-:S03]  /*16b0*/  IABS R64, R21 ;  /* 0x0000001500407213 */ /* 0x004fc60000000000 */
[----:B------:R-:W-:Y:S02]  /*16c0*/  IMAD.MOV R21, RZ, RZ, -R2 ;  /* 0x000000ffff157224 */ /* 0x000fe400078e0a02 */
[----:B------:R-:W-:-:S04]  /*16d0*/  IMAD.HI.U32 R2, R20, R66, RZ ;  /* 0x0000004214027227 */ /* 0x000fc800078e00ff */
[----:B------:R-:W-:Y:S01]  /*16e0*/  IMAD.MOV R2, RZ, RZ, -R2 ;  /* 0x000000ffff027224 */ /* 0x000fe200078e0a02 */
[----:B------:R-:W-:Y:S01]  /*16f0*/  IABS R62, R89 ;  /* 0x00000059003e7213 */ /* 0x000fe20000000000 */
[C---:B------:R-:W-:Y:S02]  /*1700*/  IMAD R73, R17.reuse, R22, R73 ;  /* 0x0000001611497224 */ /* 0x040fe400078e0249 */
[C---:B------:R-:W-:Y:S01]  /*1710*/  IMAD R72, R17.reuse, R21, R72 ;  /* 0x0000001511487224 */ /* 0x040fe200078e0248 */
[----:B------:R-:W2:Y:S01]  /*1720*/  LDL R22, [R1+0x348] ;  /* 0x0003480001167983 */ /* 0x000ea20000100800 */
[----:B------:R-:W-:-:S03]  /*1730*/  IMAD R66, R17, R2, R66 ;  /* 0x0000000211427224 */ /* 0x000fc600078e0242 */
[----:B------:R-:W4:Y:S01]  /*1740*/  LDL R21, [R1+0x27c] ;  /* 0x00027c0001157983 */ /* 0x000f220000100800 */
[----:B---3--:R-:W-:-:S05]  /*1750*/  IABS R68, R11 ;  /* 0x0000000b00447213 */ /* 0x008fca0000000000 */
[----:B------:R-:W-:-:S04]  /*1760*/  IMAD.HI.U32 R13, R20, R68, RZ ;  /* 0x00000044140d7227 */ /* 0x000fc800078e00ff */
[----:B------:R-:W-:-:S04]  /*1770*/  IMAD.MOV R13, RZ, RZ, -R13 ;  /* 0x000000ffff0d7224 */ /* 0x000fc800078e0a0d */
[----:B------:R-:W-:Y:S02]  /*1780*/  IMAD R68, R17, R13, R68 ;  /* 0x0000000d11447224 */ /* 0x000fe400078e0244 */
[----:B------:R-:W3:Y:S04]  /*1790*/  LDL R13, [R1+0x340] ;  /* 0x00034000010d7983 */ /* 0x000ee80000100800 */
[----:B------:R-:W2:Y:S04]  /*17a0*/  LDL.LU R89, [R1+0x370] ;  /* 0x0003700001597983 */ /* 0x000ea80000300800 */
[----:B------:R-:W5:Y:S01]  /*17b0*/  LDL R2, [R1+0x278] ;  /* 0x0002780001027983 */ /* 0x000f620000100800 */
[----:B----4-:R-:W-:Y:S01]  /*17c0*/  IABS R56, R21 ;  /* 0x0000001500387213 */ /* 0x010fe20000000000 */
[----:B------:R-:W-:-:S04]  /*17d0*/  IMAD.HI.U32 R11, R20, R70, RZ ;  /* 0x00000046140b7227 */ /* 0x000fc800078e00ff */
[----:B------:R-:W-:Y:S01]  /*17e0*/  IMAD.MOV R11, RZ, RZ, -R11 ;  /* 0x000000ffff0b7224 */ /* 0x000fe200078e0a0b */
[----:B---3--:R-:W-:Y:S02]  /*17f0*/  IABS R57, R13 ;  /* 0x0000000d00397213 */ /* 0x008fe40000000000 */
[----:B-----5:R-:W-:Y:S01]  /*1800*/  IABS R58, R2 ;  /* 0x00000002003a7213 */ /* 0x020fe20000000000 */
[----:B------:R-:W-:-:S04]  /*1810*/  IMAD.HI.U32 R2, R20, R62, RZ ;  /* 0x0000003e14027227 */ /* 0x000fc800078e00ff */
[----:B------:R-:W-:-:S04]  /*1820*/  IMAD.HI.U32 R13, R20, R58, RZ ;  /* 0x0000003a140d7227 */ /* 0x000fc800078e00ff */
[----:B------:R-:W-:Y:S02]  /*1830*/  IMAD.MOV R21, RZ, RZ, -R2 ;  /* 0x000000ffff157224 */ /* 0x000fe400078e0a02 */
[----:B------:R-:W-:Y:S02]  /*1840*/  IMAD.MOV R13, RZ, RZ, -R13 ;  /* 0x000000ffff0d7224 */ /* 0x000fe400078e0a0d */
[C---:B------:R-:W-:Y:S02]  /*1850*/  IMAD R62, R17.reuse, R21, R62 ;  /* 0x00000015113e7224 */ /* 0x040fe400078e023e */
[----:B------:R-:W3:Y:S01]  /*1860*/  LDL R21, [R1+0x280] ;  /* 0x0002800001157983 */ /* 0x000ee20000100800 */
[----:B------:R-:W-:-:S03]  /*1870*/  IMAD R58, R17, R13, R58 ;  /* 0x0000000d113a7224 */ /* 0x000fc600078e023a */
[----:B------:R-:W4:Y:S01]  /*1880*/  LDL R13, [R1+0x344] ;  /* 0x00034400010d7983 */ /* 0x000f220000100800 */
[----:B------:R-:W-:Y:S02]  /*1890*/  IMAD R70, R17, R11, R70 ;  /* 0x0000000b11467224 */ /* 0x000fe400078e0246 */
[----:B------:R-:W-:Y:S01]  /*18a0*/  IMAD.HI.U32 R11, R20, R64, RZ ;  /* 0x00000040140b7227 */ /* 0x000fe200078e00ff */
[----:B------:R-:W-:-:S03]  /*18b0*/  IABS R60, R88 ;  /* 0x00000058003c7213 */ /* 0x000fc60000000000 */
[C---:B------:R-:W-:Y:S01]  /*18c0*/  IMAD.HI.U32 R2, R20.reuse, R57, RZ ;  /* 0x0000003914027227 */ /* 0x040fe200078e00ff */
[----:B------:R-:W-:Y:S02]  /*18d0*/  IABS R51, R4 ;  /* 0x0000000400337213 */ /* 0x000fe40000000000 */
[----:B--2---:R-:W-:Y:S01]  /*18e0*/  IABS R53, R22 ;  /* 0x0000001600357213 */ /* 0x004fe20000000000 */
[----:B------:R-:W-:Y:S01]  /*18f0*/  IMAD.MOV R11, RZ, RZ, -R11 ;  /* 0x000000ffff0b7224 */ /* 0x000fe200078e0a0b */
[----:B------:R-:W-:Y:S02]  /*1900*/  IABS R42, R118 ;  /* 0x00000076002a7213 */ /* 0x000fe40000000000 */
[----:B------:R-:W-:Y:S01]  /*1910*/  IABS R48, R124 ;  /* 0x0000007c00307213 */ /* 0x000fe20000000000 */
[----:B------:R-:W-:Y:S01]  /*1920*/  IMAD R64, R17, R11, R64 ;  /* 0x0000000b11407224 */ /* 0x000fe200078e0240 */
[----:B------:R-:W-:Y:S01]  /*1930*/  IABS R34, R113 ;  /* 0x0000007100227213 */ /* 0x000fe20000000000 */
[----:B------:R-:W-:Y:S01]  /*1940*/  IMAD.HI.U32 R11, R20, R60, RZ ;  /* 0x0000003c140b7227 */ /* 0x000fe200078e00ff */
[----:B------:R-:W-:-:S02]  /*1950*/  IABS R36, R114 ;  /* 0x0000007200247213 */ /* 0x000fc40000000000 */
[----:B------:R-:W-:Y:S01]  /*1960*/  IABS R39, R108 ;  /* 0x0000006c00277213 */ /* 0x000fe20000000000 */
[----:B------:R-:W-:Y:S01]  /*1970*/  IMAD.MOV R11, RZ, RZ, -R11 ;  /* 0x000000ffff0b7224 */ /* 0x000fe200078e0a0b */
[----:B------:R-:W-:Y:S02]  /*1980*/  IABS R26, R109 ;  /* 0x0000006d001a7213 */ /* 0x000fe40000000000 */
[----:B------:R-:W-:Y:S01]  /*1990*/  IABS R29, R103 ;  /* 0x00000067001d7213 */ /* 0x000fe20000000000 */
[----:B------:R-:W-:Y:S01]  /*19a0*/  IMAD R60, R17, R11, R60 ;  /* 0x0000000b113c7224 */ /* 0x000fe200078e023c */
[----:B------:R-:W-:Y:S01]  /*19b0*/  IABS R31, R104 ;  /* 0x00000068001f7213 */ /* 0x000fe20000000000 */
[----:B------:R-:W-:Y:S01]  /*19c0*/  IMAD.HI.U32 R11, R20, R56, RZ ;  /* 0x00000038140b7227 */ /* 0x000fe200078e00ff */
[----:B------:R0:W-:Y:S01]  /*19d0*/  STL [R1+0x35c], R4 ;  /* 0x00035c0401007387 */ /* 0x0001e20000100800 */
[----:B------:R-:W-:Y:S01]  /*19e0*/  IABS R50, R5 ;  /* 0x0000000500327213 */ /* 0x000fe20000000000 */
[----:B------:R-:W1:Y:S01]  /*19f0*/  LDC R88, c[0x0][0x230] ;  /* 0x00008c00ff587b82 */ /* 0x000e620000000800 */
[----:B------:R-:W-:-:S02]  /*1a00*/  IMAD.MOV R11, RZ, RZ, -R11 ;  /* 0x000000ffff0b7224 */ /* 0x000fc400078e0a0b */
[----:B------:R-:W-:Y:S02]  /*1a10*/  IMAD.MOV R2, RZ, RZ, -R2 ;  /* 0x000000ffff027224 */ /* 0x000fe400078e0a02 */
[C---:B------:R-:W-:Y:S02]  /*1a20*/  IMAD R56, R17.reuse, R11, R56 ;  /* 0x0000000b11387224 */ /* 0x040fe400078e0238 */
[C---:B------:R-:W-:Y:S01]  /*1a30*/  IMAD R57, R17.reuse, R2, R57 ;  /* 0x0000000211397224 */ /* 0x040fe200078e0239 */
[----:B0-----:R-:W2:Y:S04]  /*1a40*/  LDL R4, [R1+0x2e0] ;  /* 0x0002e00001047983 */ /* 0x001ea80000100800 */
[----:B------:R0:W-:Y:S04]  /*1a50*/  STL [R1+0x360], R5 ;  /* 0x0003600501007387 */ /* 0x0001e80000100800 */
[----:B0-----:R-:W5:Y:S01]  /*1a60*/  LDL R5, [R1+0x250] ;  /* 0x0002500001057983 */ /* 0x001f620000100800 */
[----:B------:R-:W-:-:S02]  /*1a70*/  ISETP.GT.U32.AND P1, PT, R17, R0, PT ;  /* 0x000000001100720c */ /* 0x000fc40003f24070 */
[C---:B------:R-:W-:Y:S02]  /*1a80*/  ISETP.GT.U32.AND P0, PT, R17.reuse, R15, PT ;  /* 0x0000000f1100720c */ /* 0x040fe40003f04070 */
[C---:B------:R-:W-:Y:S02]  /*1a90*/  ISETP.GT.U32.AND P4, PT, R17.reuse, R6, PT ;  /* 0x000000061100720c */ /* 0x040fe40003f84070 */
[C---:B------:R-:W-:Y:S02]  /*1aa0*/  ISETP.GT.U32.AND P3, PT, R17.reuse, R7, PT ;  /* 0x000000071100720c */ /* 0x040fe40003f64070 */
[----:B------:R-:W-:-:S05]  /*1ab0*/  ISETP.GT.U32.AND P5, PT, R17, R8, PT ;  /* 0x000000081100720c */ /* 0x000fca0003fa4070 */
[--C-:B------:R-:W-:Y:S01]  /*1ac0*/  @!P1 IMAD.IADD R0, R0, 0x1, -R17.reuse ;  /* 0x0000000100009824 */ /* 0x100fe200078e0a11 */
[----:B------:R-:W-:Y:S01]  /*1ad0*/  ISETP.GT.U32.AND P1, PT, R17, R12, PT ;  /* 0x0000000c1100720c */ /* 0x000fe20003f24070 */
[--C-:B------:R-:W-:Y:S01]  /*1ae0*/  @!P0 IMAD.IADD R15, R15, 0x1, -R17.reuse ;  /* 0x000000010f0f8824 */ /* 0x100fe200078e0a11 */
[C---:B------:R-:W-:Y:S01]  /*1af0*/  ISETP.GT.U32.AND P0, PT, R17.reuse, R14, PT ;  /* 0x0000000e1100720c */ /* 0x040fe20003f04070 */
[--C-:B------:R-:W-:Y:S01]  /*1b00*/  @!P4 IMAD.IADD R6, R6, 0x1, -R17.reuse ;  /* 0x000000010606c824 */ /* 0x100fe200078e0a11 */
[----:B------:R-:W-:Y:S01]  /*1b10*/  ISETP.GT.U32.AND P4, PT, R17, R16, PT ;  /* 0x000000101100720c */ /* 0x000fe20003f84070 */
[--C-:B------:R-:W-:Y:S01]  /*1b20*/  @!P3 IMAD.IADD R7, R7, 0x1, -R17.reuse ;  /* 0x000000010707b824 */ /* 0x100fe200078e0a11 */
[C---:B------:R-:W-:Y:S02]  /*1b30*/  ISETP.GT.U32.AND P3, PT, R17.reuse, R18, PT ;  /* 0x000000121100720c */ /* 0x040fe40003f64070 */
[C---:B------:R-:W-:Y:S01]  /*1b40*/  ISETP.GT.U32.AND P6, PT, R17.reuse, R9, PT ;  /* 0x000000091100720c */ /* 0x040fe20003fc4070 */
[----:B------:R-:W-:Y:S01]  /*1b50*/  @!P5 IMAD.IADD R8, R8, 0x1, -R17 ;  /* 0x000000010808d824 */ /* 0x000fe200078e0a11 */
[----:B------:R-:W-:-:S03]  /*1b60*/  ISETP.GT.U32.AND P5, PT, R17, R74, PT ;  /* 0x0000004a1100720c */ /* 0x000fc60003fa4070 */
[--C-:B------:R-:W-:Y:S01]  /*1b70*/  @!P1 IMAD.IADD R12, R12, 0x1, -R17.reuse ;  /* 0x000000010c0c9824 */ /* 0x100fe200078e0a11 */
[C---:B------:R-:W-:Y:S01]  /*1b80*/  ISETP.GT.U32.AND P1, PT, R17.reuse, R15, PT ;  /* 0x0000000f1100720c */ /* 0x040fe20003f24070 */
[--C-:B------:R-:W-:Y:S01]  /*1b90*/  @!P0 IMAD.IADD R14, R14, 0x1, -R17.reuse ;  /* 0x000000010e0e8824 */ /* 0x100fe200078e0a11 */
[C---:B------:R-:W-:Y:S01]  /*1ba0*/  ISETP.GT.U32.AND P0, PT, R17.reuse, R6, PT ;  /* 0x000000061100720c */ /* 0x040fe20003f04070 */
[--C-:B------:R-:W-:Y:S01]  /*1bb0*/  @!P4 IMAD.IADD R16, R16, 0x1, -R17.reuse ;  /* 0x000000011010c824 */ /* 0x100fe200078e0a11 */
[C---:B------:R-:W-:Y:S01]  /*1bc0*/  ISETP.GT.U32.AND P4, PT, R17.reuse, R7, PT ;  /* 0x000000071100720c */ /* 0x040fe20003f84070 */
[--C-:B------:R-:W-:Y:S01]  /*1bd0*/  @!P3 IMAD.IADD R18, R18, 0x1, -R17.reuse ;  /* 0x000000011212b824 */ /* 0x100fe200078e0a11 */
[----:B------:R-:W-:Y:S01]  /*1be0*/  ISETP.GT.U32.AND P3, PT, R17, R8, PT ;  /* 0x000000081100720c */ /* 0x000fe20003f64070 */
[--C-:B------:R-:W-:Y:S02]  /*1bf0*/  @!P6 IMAD.IADD R9, R9, 0x1, -R17.reuse ;  /* 0x000000010909e824 */ /* 0x100fe400078e0a11 */
[----:B------:R-:W-:-:S03]  /*1c00*/  @!P5 IMAD.IADD R74, R74, 0x1, -R17 ;  /* 0x000000014a4ad824 */ /* 0x000fc600078e0a11 */
[----:B------:R-:W-:Y:S01]  /*1c10*/  ISETP.GT.U32.AND P5, PT, R17, R9, PT ;  /* 0x000000091100720c */ /* 0x000fe20003fa4070 */
[--C-:B------:R-:W-:Y:S01]  /*1c20*/  @!P1 IMAD.IADD R15, R15, 0x1, -R17.reuse ;  /* 0x000000010f0f9824 */ /* 0x100fe200078e0a11 */
[C---:B------:R-:W-:Y:S01]  /*1c30*/  ISETP.GT.U32.AND P1, PT, R17.reuse, R12, PT ;  /* 0x0000000c1100720c */ /* 0x040fe20003f24070 */
[--C-:B------:R-:W-:Y:S01]  /*1c40*/  @!P0 IMAD.IADD R6, R6, 0x1, -R17.reuse ;  /* 0x0000000106068824 */ /* 0x100fe200078e0a11 */
[----:B------:R-:W-:Y:S01]  /*1c50*/  ISETP.GT.U32.AND P0, PT, R17, R14, PT ;  /* 0x0000000e1100720c */ /* 0x000fe20003f04070 */
[--C-:B------:R-:W-:Y:S01]  /*1c60*/  @!P4 IMAD.IADD R7, R7, 0x1, -R17.reuse ;  /* 0x000000010707c824 */ /* 0x100fe200078e0a11 */
[C---:B------:R-:W-:Y:S01]  /*1c70*/  ISETP.GT.U32.AND P4, PT, R17.reuse, R16, PT ;  /* 0x000000101100720c */ /* 0x040fe20003f84070 */
[----:B------:R-:W-:Y:S01]  /*1c80*/  @!P3 IMAD.IADD R8, R8, 0x1, -R17 ;  /* 0x000000010808b824 */ /* 0x000fe200078e0a11 */
[----:B------:R-:W-:-:S05]  /*1c90*/  ISETP.GT.U32.AND P3, PT, R17, R18, PT ;  /* 0x000000121100720c */ /* 0x000fca0003f64070 */
[--C-:B------:R-:W-:Y:S01]  /*1ca0*/  @!P5 IMAD.IADD R9, R9, 0x1, -R17.reuse ;  /* 0x000000010909d824 */ /* 0x100fe200078e0a11 */
[C---:B------:R-:W-:Y:S01]  /*1cb0*/  ISETP.GT.U32.AND P5, PT, R17.reuse, R73, PT ;  /* 0x000000491100720c */ /* 0x040fe20003fa4070 */
[--C-:B------:R-:W-:Y:S01]  /*1cc0*/  @!P1 IMAD.IADD R12, R12, 0x1, -R17.reuse ;  /* 0x000000010c0c9824 */ /* 0x100fe200078e0a11 */
[C---:B------:R-:W-:Y:S01]  /*1cd0*/  ISETP.GT.U32.AND P1, PT, R17.reuse, R70, PT ;  /* 0x000000461100720c */ /* 0x040fe20003f24070 */
[--C-:B------:R-:W-:Y:S01]  /*1ce0*/  @!P0 IMAD.IADD R14, R14, 0x1, -R17.reuse ;  /* 0x000000010e0e8824 */ /* 0x100fe200078e0a11 */
[C---:B------:R-:W-:Y:S01]  /*1cf0*/  ISETP.GT.U32.AND P0, PT, R17.reuse, R68, PT ;  /* 0x000000441100720c */ /* 0x040fe20003f04070 */
        /* <DEDUP_REMOVED lines=9> */
[----:B------:R-:W-:Y:S01]  /*1d90*/  ISETP.GT.U32.AND P0, PT, R17, R56, PT ;  /* 0x000000381100720c */ /* 0x000fe20003f04070 */
[----:B------:R-:W-:Y:S01]  /*1da0*/  @!P4 IMAD.IADD R66, R66, 0x1, -R17 ;  /* 0x000000014242c824 */ /* 0x000fe200078e0a11 */
[----:B---3--:R-:W-:Y:S02]  /*1db0*/  IABS R54, R21 ;  /* 0x0000001500367213 */ /* 0x008fe40000000000 */
[----:B----4-:R-:W-:-:S03]  /*1dc0*/  IABS R55, R13 ;  /* 0x0000000d00377213 */ /* 0x010fc60000000000 */
[----:B------:R-:W-:-:S04]  /*1dd0*/  IMAD.HI.U32 R11, R20, R54, RZ ;  /* 0x00000036140b7227 */ /* 0x000fc800078e00ff */
[----:B------:R-:W-:-:S04]  /*1de0*/  IMAD.HI.U32 R2, R20, R55, RZ ;  /* 0x0000003714027227 */ /* 0x000fc800078e00ff */
[----:B------:R-:W-:Y:S02]  /*1df0*/  IMAD.MOV R11, RZ, RZ, -R11 ;  /* 0x000000ffff0b7224 */ /* 0x000fe400078e0a0b */
[----:B------:R-:W-:Y:S02]  /*1e00*/  IMAD.MOV R22, RZ, RZ, -R2 ;  /* 0x000000ffff167224 */ /* 0x000fe400078e0a02 */
[----:B------:R-:W-:Y:S02]  /*1e10*/  IMAD R54, R17, R11, R54 ;  /* 0x0000000b11367224 */ /* 0x000fe400078e0236 */
[----:B------:R-:W-:-:S04]  /*1e20*/  IMAD.HI.U32 R11, R20, R51, RZ ;  /* 0x00000033140b7227 */ /* 0x000fc800078e00ff */
[----:B------:R-:W-:Y:S02]  /*1e30*/  IMAD R55, R17, R22, R55 ;  /* 0x0000001611377224 */ /* 0x000fe400078e0237 */
[----:B------:R-:W-:Y:S02]  /*1e40*/  IMAD.MOV R22, RZ, RZ, -R11 ;  /* 0x000000ffff167224 */ /* 0x000fe400078e0a0b */
[----:B------:R-:W-:-:S04]  /*1e50*/  IMAD.HI.U32 R11, R20, R49, RZ ;  /* 0x00000031140b7227 */ /* 0x000fc800078e00ff */
[----:B------:R-:W-:Y:S02]  /*1e60*/  IMAD R51, R17, R22, R51 ;  /* 0x0000001611337224 */ /* 0x000fe400078e0233 */
[----:B------:R-:W-:Y:S02]  /*1e70*/  IMAD.MOV R22, RZ, RZ, -R11 ;  /* 0x000000ffff167224 */ /* 0x000fe400078e0a0b */
[----:B------:R-:W-:-:S04]  /*1e80*/  IMAD.HI.U32 R11, R20, R46, RZ ;  /* 0x0000002e140b7227 */ /* 0x000fc800078e00ff */
[----:B------:R-:W-:Y:S02]  /*1e90*/  IMAD.MOV R11, RZ, RZ, -R11 ;  /* 0x000000ffff0b7224 */ /* 0x000fe400078e0a0b */
[----:B------:R-:W-:-:S04]  /*1ea0*/  IMAD.HI.U32 R13, R20, R53, RZ ;  /* 0x00000035140d7227 */ /* 0x000fc800078e00ff */
[----:B------:R-:W-:Y:S02]  /*1eb0*/  IMAD R46, R17, R11, R46 ;  /* 0x0000000b112e7224 */ /* 0x000fe400078e022e */
[----:B------:R-:W-:-:S04]  /*1ec0*/  IMAD.HI.U32 R11, R20, R42, RZ ;  /* 0x0000002a140b7227 */ /* 0x000fc800078e00ff */
[----:B------:R-:W-:Y:S02]  /*1ed0*/  IMAD.MOV R24, RZ, RZ, -R13 ;  /* 0x000000ffff187224 */ /* 0x000fe400078e0a0d */
[----:B------:R-:W-:Y:S02]  /*1ee0*/  IMAD.MOV R11, RZ, RZ, -R11 ;  /* 0x000000ffff0b7224 */ /* 0x000fe400078e0a0b */
[----:B------:R-:W-:-:S04]  /*1ef0*/  IMAD.HI.U32 R13, R20, R48, RZ ;  /* 0x00000030140d7227 */ /* 0x000fc800078e00ff */
[----:B------:R-:W-:Y:S02]  /*1f00*/  IMAD R42, R17, R11, R42 ;  /* 0x0000000b112a7224 */ /* 0x000fe400078e022a */
        /* <DEDUP_REMOVED lines=17> */
[----:B------:R-:W-:Y:S01]  /*2020*/  IMAD R29, R17, R11, R29 ;  /* 0x0000000b111d7224 */ /* 0x000fe200078e021d */
[----:B------:R-:W-:Y:S01]  /*2030*/  IABS R11, R99 ;  /* 0x00000063000b7213 */ /* 0x000fe20000000000 */
[----:B------:R-:W-:-:S04]  /*2040*/  IMAD.MOV R13, RZ, RZ, -R13 ;  /* 0x000000ffff0d7224 */ /* 0x000fc800078e0a0d */
[----:B------:R-:W-:Y:S02]  /*2050*/  IMAD R31, R17, R13, R31 ;  /* 0x0000000d111f7224 */ /* 0x000fe400078e021f */
[----:B------:R-:W-:-:S04]  /*2060*/  IMAD.HI.U32 R13, R20, R11, RZ ;  /* 0x0000000b140d7227 */ /* 0x000fc800078e00ff */
[----:B------:R-:W-:-:S04]  /*2070*/  IMAD.MOV R13, RZ, RZ, -R13 ;  /* 0x000000ffff0d7224 */ /* 0x000fc800078e0a0d */
[----:B------:R-:W-:Y:S01]  /*2080*/  IMAD R11, R17, R13, R11 ;  /* 0x0000000d110b7224 */ /* 0x000fe200078e020b */
[----:B------:R-:W-:-:S05]  /*2090*/  IABS R13, R91 ;  /* 0x0000005b000d7213 */ /* 0x000fca0000000000 */
[----:B------:R-:W-:-:S04]  /*20a0*/  IMAD.HI.U32 R69, R20, R13, RZ ;  /* 0x0000000d14457227 */ /* 0x000fc800078e00ff */
[----:B------:R-:W-:-:S04]  /*20b0*/  IMAD.MOV R69, RZ, RZ, -R69 ;  /* 0x000000ffff457224 */ /* 0x000fc800078e0a45 */
[----:B------:R-:W-:-:S05]  /*20c0*/  IMAD R13, R17, R69, R13 ;  /* 0x00000045110d7224 */ /* 0x000fca00078e020d */
[----:B------:R-:W-:-:S13]  /*20d0*/  ISETP.GT.U32.AND P2, PT, R17, R13, PT ;  /* 0x0000000d1100720c */ /* 0x000fda0003f44070 */
[----:B------:R-:W-:Y:S01]  /*20e0*/  @!P2 IMAD.IADD R13, R13, 0x1, -R17 ;  /* 0x000000010d0da824 */ /* 0x000fe200078e0a11 */
[----:B------:R-:W-:-:S13]  /*20f0*/  ISETP.GT.U32.AND P2, PT, R17, R10, PT ;  /* 0x0000000a1100720c */ /* 0x000fda0003f44070 */
[----:B------:R-:W-:Y:S01]  /*2100*/  @!P2 IMAD.IADD R10, R10, 0x1, -R17 ;  /* 0x000000010a0aa824 */ /* 0x000fe200078e0a11 */
[C---:B------:R-:W-:Y:S02]  /*2110*/  ISETP.GT.U32.AND P2, PT, R17.reuse, R0, PT ;  /* 0x000000001100720c */ /* 0x040fe40003f44070 */
[----:B------:R-:W-:-:S11]  /*2120*/  ISETP.GT.U32.AND P6, PT, R17, R13, PT ;  /* 0x0000000d1100720c */ /* 0x000fd60003fc4070 */
[--C-:B------:R-:W-:Y:S01]  /*2130*/  @!P2 IMAD.IADD R0, R0, 0x1, -R17.reuse ;  /* 0x000000010000a824 */ /* 0x100fe200078e0a11 */
[----:B------:R-:W-:Y:S01]  /*2140*/  ISETP.GT.U32.AND P2, PT, R17, R10, PT ;  /* 0x0000000a1100720c */ /* 0x000fe20003f44070 */
[----:B------:R-:W-:Y:S01]  /*2150*/  @!P6 IMAD.IADD R13, R13, 0x1, -R17 ;  /* 0x000000010d0de824 */ /* 0x000fe200078e0a11 */
[----:B------:R-:W-:-:S11]  /*2160*/  ISETP.GT.U32.AND P6, PT, R17, R74, PT ;  /* 0x0000004a1100720c */ /* 0x000fd60003fc4070 */
[--C-:B------:R-:W-:Y:S01]  /*2170*/  @!P2 IMAD.IADD R10, R10, 0x1, -R17.reuse ;  /* 0x000000010a0aa824 */ /* 0x100fe200078e0a11 */
[C---:B------:R-:W-:Y:S01]  /*2180*/  ISETP.GT.U32.AND P2, PT, R17.reuse, R72, PT ;  /* 0x000000481100720c */ /* 0x040fe20003f44070 */
[--C-:B------:R-:W-:Y:S01]  /*2190*/  @!P6 IMAD.IADD R74, R74, 0x1, -R17.reuse ;  /* 0x000000014a4ae824 */ /* 0x100fe200078e0a11 */
[C---:B------:R-:W-:Y:S01]  /*21a0*/  ISETP.GT.U32.AND P6, PT, R17.reuse, R62, PT ;  /* 0x0000003e1100720c */ /* 0x040fe20003fc4070 */
[----:B------:R-:W-:Y:S01]  /*21b0*/  @!P3 IMAD.IADD R64, R64, 0x1, -R17 ;  /* 0x000000014040b824 */ /* 0x000fe200078e0a11 */
[C---:B------:R-:W-:Y:S02]  /*21c0*/  ISETP.GT.U32.AND P4, PT, R17.reuse, R55, PT ;  /* 0x000000371100720c */ /* 0x040fe40003f84070 */
[----:B------:R-:W-:-:S07]  /*21d0*/  ISETP.GT.U32.AND P3, PT, R17, R54, PT ;  /* 0x000000361100720c */ /* 0x000fce0003f64070 */
[--C-:B------:R-:W-:Y:S01]  /*21e0*/  @!P2 IMAD.IADD R72, R72, 0x1, -R17.reuse ;  /* 0x000000014848a824 */ /* 0x100fe200078e0a11 */
[C---:B------:R-:W-:Y:S02]  /*21f0*/  ISETP.GT.U32.AND P2, PT, R17.reuse, R58, PT ;  /* 0x0000003a1100720c */ /* 0x040fe40003f44070 */
[----:B------:R-:W-:Y:S01]  /*2200*/  IABS R52, R23 ;  /* 0x0000001700347213 */ /* 0x000fe20000000000 */
[--C-:B------:R-:W-:Y:S02]  /*2210*/  @!P6 IMAD.IADD R62, R62, 0x1, -R17.reuse ;  /* 0x000000013e3ee824 */ /* 0x100fe400078e0a11 */
[----:B------:R-:W-:Y:S01]  /*2220*/  @!P5 IMAD.IADD R60, R60, 0x1, -R17 ;  /* 0x000000013c3cd824 */ /* 0x000fe200078e0a11 */
[----:B------:R-:W-:Y:S01]  /*2230*/  ISETP.GT.U32.AND P5, PT, R17, R72, PT ;  /* 0x000000481100720c */ /* 0x000fe20003fa4070 */
[----:B------:R-:W-:-:S04]  /*2240*/  IMAD.HI.U32 R2, R20, R52, RZ ;  /* 0x0000003414027227 */ /* 0x000fc800078e00ff */
[--C-:B------:R-:W-:Y:S01]  /*2250*/  @!P1 IMAD.IADD R57, R57, 0x1, -R17.reuse ;  /* 0x0000000139399824 */ /* 0x100fe200078e0a11 */
[C---:B------:R-:W-:Y:S01]  /*2260*/  ISETP.GT.U32.AND P1, PT, R17.reuse, R68, PT ;  /* 0x000000441100720c */ /* 0x040fe20003f24070 */
[--C-:B------:R-:W-:Y:S01]  /*2270*/  @!P2 IMAD.IADD R58, R58, 0x1, -R17.reuse ;  /* 0x000000013a3aa824 */ /* 0x100fe200078e0a11 */
[C---:B------:R-:W-:Y:S01]  /*2280*/  ISETP.GT.U32.AND P2, PT, R17.reuse, R70, PT ;  /* 0x000000461100720c */ /* 0x040fe20003f44070 */
[--C-:B------:R-:W-:Y:S01]  /*2290*/  @!P0 IMAD.IADD R56, R56, 0x1, -R17.reuse ;  /* 0x0000000138388824 */ /* 0x100fe200078e0a11 */
[----:B------:R-:W-:Y:S01]  /*22a0*/  ISETP.GT.U32.AND P0, PT, R17, R66, PT ;  /* 0x000000421100720c */ /* 0x000fe20003f04070 */
[--C-:B------:R-:W-:Y:S01]  /*22b0*/  @!P4 IMAD.IADD R55, R55, 0x1, -R17.reuse ;  /* 0x000000013737c824 */ /* 0x100fe200078e0a11 */
[C---:B------:R-:W-:Y:S01]  /*22c0*/  ISETP.GT.U32.AND P4, PT, R17.reuse, R64, PT ;  /* 0x000000401100720c */ /* 0x040fe20003f84070 */
[----:B------:R-:W-:Y:S01]  /*22d0*/  @!P3 IMAD.IADD R54, R54, 0x1, -R17 ;  /* 0x000000013636b824 */ /* 0x000fe200078e0a11 */
[----:B------:R-:W-:Y:S01]  /*22e0*/  ISETP.GT.U32.AND P3, PT, R17, R62, PT ;  /* 0x0000003e1100720c */ /* 0x000fe20003f64070 */
[----:B------:R-:W-:Y:S01]  /*22f0*/  IMAD.MOV R2, RZ, RZ, -R2 ;  /* 0x000000ffff027224 */ /* 0x000fe200078e0a02 */
[----:B------:R-:W-:-:S03]  /*2300*/  IABS R47, R123 ;  /* 0x0000007b002f7213 */ /* 0x000fc60000000000 */
[C---:B------:R-:W-:Y:S02]  /*2310*/  IMAD R52, R17.reuse, R2, R52 ;  /* 0x0000000211347224 */ /* 0x040fe400078e0234 */
[----:B------:R-:W-:Y:S01]  /*2320*/  IMAD.HI.U32 R2, R20, R50, RZ ;  /* 0x0000003214027227 */ /* 0x000fe200078e00ff */
[----:B------:R-:W-:-:S03]  /*2330*/  ISETP.GT.U32.AND P6, PT, R17, R73, PT ;  /* 0x000000491100720c */ /* 0x000fc60003fc4070 */
[C---:B------:R-:W-:Y:S02]  /*2340*/  IMAD R53, R17.reuse, R24, R53 ;  /* 0x0000001811357224 */ /* 0x040fe400078e0235 */
[----:B------:R-:W-:Y:S01]  /*2350*/  @!P5 IMAD.IADD R72, R72, 0x1, -R17 ;  /* 0x000000014848d824 */ /* 0x000fe200078e0a11 */
[----:B------:R-:W-:Y:S01]  /*2360*/  ISETP.GT.U32.AND P5, PT, R17, R60, PT ;  /* 0x0000003c1100720c */ /* 0x000fe20003fa4070 */
[----:B------:R-:W-:Y:S02]  /*2370*/  IMAD.MOV R21, RZ, RZ, -R2 ;  /* 0x000000ffff157224 */ /* 0x000fe400078e0a02 */
[----:B------:R-:W-:Y:S01]  /*2380*/  IMAD.HI.U32 R2, R20, R47, RZ ;  /* 0x0000002f14027227 */ /* 0x000fe200078e00ff */
[----:B------:R-:W-:-:S03]  /*2390*/  IABS R44, R120 ;  /* 0x00000078002c7213 */ /* 0x000fc60000000000 */
        /* <DEDUP_REMOVED lines=14> */
[----:B------:R-:W-:Y:S02]  /*2480*/  IABS R43, R119 ;  /* 0x00000077002b7213 */ /* 0x000fe40000000000 */
[----:B------:R-:W-:Y:S01]  /*2490*/  IABS R41, R117 ;  /* 0x0000007500297213 */ /* 0x000fe20000000000 */
[C---:B------:R-:W-:Y:S02]  /*24a0*/  IMAD R50, R17.reuse, R21, R50 ;  /* 0x0000001511327224 */ /* 0x040fe400078e0232 */
[----:B------:R-:W-:Y:S02]  /*24b0*/  IMAD R49, R17, R22, R49 ;  /* 0x0000001611317224 */ /* 0x000fe400078e0231 */
[--C-:B------:R-:W-:Y:S01]  /*24c0*/  @!P6 IMAD.IADD R73, R73, 0x1, -R17.reuse ;  /* 0x000000014949e824 */ /* 0x100fe200078e0a11 */
[C---:B------:R-:W-:Y:S01]  /*24d0*/  ISETP.GT.U32.AND P6, PT, R17.reuse, R54, PT ;  /* 0x000000361100720c */ /* 0x040fe20003fc4070 */
[----:B------:R-:W-:Y:S01]  /*24e0*/  @!P5 IMAD.IADD R60, R60, 0x1, -R17 ;  /* 0x000000013c3cd824 */ /* 0x000fe200078e0a11 */
[----:B------:R-:W-:Y:S01]  /*24f0*/  ISETP.GT.U32.AND P5, PT, R17, R52, PT ;  /* 0x000000341100720c */ /* 0x000fe20003fa4070 */
[----:B------:R-:W-:-:S02]  /*2500*/  IMAD.MOV R2, RZ, RZ, -R2 ;  /* 0x000000ffff027224 */ /* 0x000fc400078e0a02 */
[----:B------:R-:W-:-:S04]  /*2510*/  IMAD.HI.U32 R24, R20, R45, RZ ;  /* 0x0000002d14187227 */ /* 0x000fc800078e00ff */
[--C-:B------:R-:W-:Y:S01]  /*2520*/  @!P2 IMAD.IADD R58, R58, 0x1, -R17.reuse ;  /* 0x000000013a3aa824 */ /* 0x100fe200078e0a11 */
[----:B------:R-:W-:Y:S01]  /*2530*/  ISETP.GT.U32.AND P2, PT, R17, R51, PT ;  /* 0x000000331100720c */ /* 0x000fe20003f44070 */
[--C-:B------:R-:W-:Y:S01]  /*2540*/  @!P1 IMAD.IADD R57, R57, 0x1, -R17.reuse ;  /* 0x0000000139399824 */ /* 0x100fe200078e0a11 */
[C---:B------:R-:W-:Y:S01]  /*2550*/  ISETP.GT.U32.AND P1, PT, R17.reuse, R50, PT ;  /* 0x000000321100720c */ /* 0x040fe20003f24070 */
[--C-:B------:R-:W-:Y:S01]  /*2560*/  @!P0 IMAD.IADD R56, R56, 0x1, -R17.reuse ;  /* 0x0000000138388824 */ /* 0x100fe200078e0a11 */
[----:B------:R-:W-:Y:S01]  /*2570*/  ISETP.GT.U32.AND P0, PT, R17, R49, PT ;  /* 0x000000311100720c */ /* 0x000fe20003f04070 */
[--C-:B------:R-:W-:Y:S01]  /*2580*/  @!P4 IMAD.IADD R55, R55, 0x1, -R17.reuse ;  /* 0x000000013737c824 */ /* 0x100fe200078e0a11 */
[----:B------:R-:W-:Y:S01]  /*2590*/  ISETP.GT.U32.AND P4, PT, R17, R48, PT ;  /* 0x000000301100720c */ /* 0x000fe20003f84070 */
[----:B------:R-:W-:Y:S01]  /*25a0*/  @!P3 IMAD.IADD R53, R53, 0x1, -R17 ;  /* 0x000000013535b824 */ /* 0x000fe200078e0a11 */
[C---:B------:R-:W-:Y:S01]  /*25b0*/  ISETP.GT.U32.AND P3, PT, R17.reuse, R46, PT ;  /* 0x0000002e1100720c */ /* 0x040fe20003f64070 */
[----:B------:R-:W-:-:S02]  /*25c0*/  IMAD R44, R17, R2, R44 ;  /* 0x00000002112c7224 */ /* 0x000fc400078e022c */
[----:B------:R-:W-:-:S04]  /*25d0*/  IMAD.HI.U32 R22, R20, R43, RZ ;  /* 0x0000002b14167227 */ /* 0x000fc800078e00ff */
[----:B------:R-:W-:Y:S02]  /*25e0*/  IMAD.MOV R24, RZ, RZ, -R24 ;  /* 0x000000ffff187224 */ /* 0x000fe400078e0a18 */
[----:B------:R-:W-:-:S04]  /*25f0*/  IMAD.HI.U32 R2, R20, R41, RZ ;  /* 0x0000002914027227 */ /* 0x000fc800078e00ff */
[----:B------:R-:W-:Y:S02]  /*2600*/  IMAD.MOV R22, RZ, RZ, -R22 ;  /* 0x000000ffff167224 */ /* 0x000fe400078e0a16 */
[C---:B------:R-:W-:Y:S02]  /*2610*/  IMAD R45, R17.reuse, R24, R45 ;  /* 0x00000018112d7224 */ /* 0x040fe400078e022d */
[----:B------:R-:W-:Y:S02]  /*2620*/  IMAD.MOV R2, RZ, RZ, -R2 ;  /* 0x000000ffff027224 */ /* 0x000fe400078e0a02 */
[C---:B------:R-:W-:Y:S02]  /*2630*/  IMAD R43, R17.reuse, R22, R43 ;  /* 0x00000016112b7224 */ /* 0x040fe400078e022b */
[C---:B------:R-:W-:Y:S02]  /*2640*/  IMAD R41, R17.reuse, R2, R41 ;  /* 0x0000000211297224 */ /* 0x040fe400078e0229 */
[--C-:B------:R-:W-:Y:S01]  /*2650*/  @!P6 IMAD.IADD R54, R54, 0x1, -R17.reuse ;  /* 0x000000013636e824 */ /* 0x100fe200078e0a11 */
[C---:B------:R-:W-:Y:S01]  /*2660*/  ISETP.GT.U32.AND P6, PT, R17.reuse, R47, PT ;  /* 0x0000002f1100720c */ /* 0x040fe20003fc4070 */
[--C-:B------:R-:W-:Y:S01]  /*2670*/  @!P5 IMAD.IADD R52, R52, 0x1, -R17.reuse ;  /* 0x000000013434d824 */ /* 0x100fe200078e0a11 */
[----:B------:R-:W-:Y:S01]  /*2680*/  ISETP.GT.U32.AND P5, PT, R17, R45, PT ;  /* 0x0000002d1100720c */ /* 0x000fe20003fa4070 */
[--C-:B------:R-:W-:Y:S01]  /*2690*/  @!P2 IMAD.IADD R51, R51, 0x1, -R17.reuse ;  /* 0x000000013333a824 */ /* 0x100fe200078e0a11 */
[----:B------:R-:W-:Y:S01]  /*26a0*/  IABS R38, R115 ;  /* 0x0000007300267213 */ /* 0x000fe20000000000 */
[--C-:B------:R-:W-:Y:S01]  /*26b0*/  @!P1 IMAD.IADD R50, R50, 0x1, -R17.reuse ;  /* 0x0000000132329824 */ /* 0x100fe200078e0a11 */
[----:B------:R-:W-:Y:S01]  /*26c0*/  ISETP.GT.U32.AND P2, PT, R17, R44, PT ;  /* 0x0000002c1100720c */ /* 0x000fe20003f44070 */
[--C-:B------:R-:W-:Y:S01]  /*26d0*/  @!P0 IMAD.IADD R49, R49, 0x1, -R17.reuse ;  /* 0x0000000131318824 */ /* 0x100fe200078e0a11 */
[C---:B------:R-:W-:Y:S01]  /*26e0*/  ISETP.GT.U32.AND P1, PT, R17.reuse, R43, PT ;  /* 0x0000002b1100720c */ /* 0x040fe20003f24070 */
[--C-:B------:R-:W-:Y:S01]  /*26f0*/  @!P4 IMAD.IADD R48, R48, 0x1, -R17.reuse ;  /* 0x000000013030c824 */ /* 0x100fe200078e0a11 */
[C---:B------:R-:W-:Y:S01]  /*2700*/  ISETP.GT.U32.AND P0, PT, R17.reuse, R42, PT ;  /* 0x0000002a1100720c */ /* 0x040fe20003f04070 */
[----:B------:R-:W-:Y:S01]  /*2710*/  @!P3 IMAD.IADD R46, R46, 0x1, -R17 ;  /* 0x000000012e2eb824 */ /* 0x000fe200078e0a11 */
[----:B------:R-:W-:-:S02]  /*2720*/  ISETP.GT.U32.AND P4, PT, R17, R41, PT ;  /* 0x000000291100720c */ /* 0x000fc40003f84070 */
[----:B------:R-:W-:Y:S01]  /*2730*/  ISETP.GT.U32.AND P3, PT, R17, R52, PT ;  /* 0x000000341100720c */ /* 0x000fe20003f64070 */
[----:B------:R-:W-:Y:S01]  /*2740*/  IMAD.HI.U32 R2, R20, R38, RZ ;  /* 0x0000002614027227 */ /* 0x000fe200078e00ff */
[----:B------:R-:W-:-:S03]  /*2750*/  IABS R32, R112 ;  /* 0x0000007000207213 */ /* 0x000fc60000000000 */
[----:B------:R-:W-:Y:S01]  /*2760*/  IMAD.MOV R2, RZ, RZ, -R2 ;  /* 0x000000ffff027224 */ /* 0x000fe200078e0a02 */
[----:B------:R-:W-:Y:S01]  /*2770*/  IABS R40, R116 ;  /* 0x0000007400287213 */ /* 0x000fe20000000000 */
[--C-:B------:R-:W-:Y:S01]  /*2780*/  @!P6 IMAD.IADD R47, R47, 0x1, -R17.reuse ;  /* 0x000000012f2fe824 */ /* 0x100fe200078e0a11 */
[----:B------:R-:W-:Y:S01]  /*2790*/  ISETP.GT.U32.AND P6, PT, R17, R53, PT ;  /* 0x000000351100720c */ /* 0x000fe20003fc4070 */
[----:B------:R-:W-:Y:S01]  /*27a0*/  @!P5 IMAD.IADD R45, R45, 0x1, -R17 ;  /* 0x000000012d2dd824 */ /* 0x000fe200078e0a11 */
[C---:B------:R-:W-:Y:S01]  /*27b0*/  ISETP.GT.U32.AND P5, PT, R17.reuse, R51, PT ;  /* 0x000000331100720c */ /* 0x040fe20003fa4070 */
[----:B------:R-:W-:Y:S02]  /*27c0*/  IMAD R38, R17, R2, R38 ;  /* 0x0000000211267224 */ /* 0x000fe400078e0226 */
[----:B------:R-:W-:Y:S01]  /*27d0*/  IMAD.HI.U32 R2, R20, R32, RZ ;  /* 0x0000002014027227 */ /* 0x000fe200078e00ff */
[----:B------:R-:W-:-:S03]  /*27e0*/  IABS R28, R110 ;  /* 0x0000006e001c7213 */ /* 0x000fc60000000000 */
[--C-:B------:R-:W-:Y:S01]  /*27f0*/  @!P2 IMAD.IADD R44, R44, 0x1, -R17.reuse ;  /* 0x000000012c2ca824 */ /* 0x100fe200078e0a11 */
        /* <DEDUP_REMOVED lines=9> */
[----:B------:R-:W-:-:S04]  /*2890*/  IMAD.HI.U32 R21, R20, R40, RZ ;  /* 0x0000002814157227 */ /* 0x000fc800078e00ff */
[----:B------:R-:W-:Y:S02]  /*28a0*/  IMAD.MOV R2, RZ, RZ, -R2 ;  /* 0x000000ffff027224 */ /* 0x000fe400078e0a02 */
[----:B------:R-:W-:Y:S02]  /*28b0*/  IMAD.MOV R21, RZ, RZ, -R21 ;  /* 0x000000ffff157224 */ /* 0x000fe400078e0a15 */
[----:B------:R-:W-:Y:S02]  /*28c0*/  IMAD R32, R17, R2, R32 ;  /* 0x0000000211207224 */ /* 0x000fe400078e0220 */
[----:B------:R-:W-:Y:S01]  /*28d0*/  IMAD.HI.U32 R2, R20, R28, RZ ;  /* 0x0000001c14027227 */ /* 0x000fe200078e00ff */
[----:B------:R-:W-:-:S03]  /*28e0*/  IABS R30, R111 ;  /* 0x0000006f001e7213 */ /* 0x000fc60000000000 */
[----:B------:R-:W-:Y:S02]  /*28f0*/  IMAD R40, R17, R21, R40 ;  /* 0x0000001511287224 */ /* 0x000fe400078e0228 */
[--C-:B------:R-:W-:Y:S01]  /*2900*/  @!P6 IMAD.IADD R53, R53, 0x1, -R17.reuse ;  /* 0x000000013535e824 */ /* 0x100fe200078e0a11 */
[----:B------:R-:W-:Y:S01]  /*2910*/  ISETP.GT.U32.AND P6, PT, R17, R45, PT ;  /* 0x0000002d1100720c */ /* 0x000fe20003fc4070 */
[--C-:B------:R-:W-:Y:S01]  /*2920*/  @!P5 IMAD.IADD R51, R51, 0x1, -R17.reuse ;  /* 0x000000013333d824 */ /* 0x100fe200078e0a11 */
[C---:B------:R-:W-:Y:S01]  /*2930*/  ISETP.GT.U32.AND P5, PT, R17.reuse, R44, PT ;  /* 0x0000002c1100720c */ /* 0x040fe20003fa4070 */
[----:B------:R-:W-:Y:S01]  /*2940*/  IMAD.MOV R2, RZ, RZ, -R2 ;  /* 0x000000ffff027224 */ /* 0x000fe200078e0a02 */
[----:B------:R-:W-:Y:S01]  /*2950*/  IABS R37, R107 ;  /* 0x0000006b00257213 */ /* 0x000fe20000000000 */
        /* <DEDUP_REMOVED lines=11> */
[C---:B------:R-:W-:Y:S02]  /*2a10*/  IMAD R28, R17.reuse, R2, R28 ;  /* 0x00000002111c7224 */ /* 0x040fe400078e021c */
[----:B------:R-:W-:Y:S01]  /*2a20*/  IMAD.HI.U32 R2, R20, R37, RZ ;  /* 0x0000002514027227 */ /* 0x000fe200078e00ff */
[----:B------:R-:W-:Y:S02]  /*2a30*/  IABS R35, R106 ;  /* 0x0000006a00237213 */ /* 0x000fe40000000000 */
[----:B------:R-:W-:Y:S01]  /*2a40*/  IABS R33, R105 ;  /* 0x0000006900217213 */ /* 0x000fe20000000000 */
[----:B------:R-:W-:Y:S02]  /*2a50*/  IMAD.MOV R21, RZ, RZ, -R21 ;  /* 0x000000ffff157224 */ /* 0x000fe400078e0a15 */
[----:B------:R-:W-:Y:S02]  /*2a60*/  IMAD.MOV R2, RZ, RZ, -R2 ;  /* 0x000000ffff027224 */ /* 0x000fe400078e0a02 */
[----:B------:R-:W-:-:S02]  /*2a70*/  IMAD R30, R17, R21, R30 ;  /* 0x00000015111e7224 */ /* 0x000fc400078e021e */
[--C-:B------:R-:W-:Y:S01]  /*2a80*/  @!P6 IMAD.IADD R45, R45, 0x1, -R17.reuse ;  /* 0x000000012d2de824 */ /* 0x100fe200078e0a11 */
[C---:B------:R-:W-:Y:S01]  /*2a90*/  ISETP.GT.U32.AND P6, PT, R17.reuse, R36, PT ;  /* 0x000000241100720c */ /* 0x040fe20003fc4070 */
[----:B------:R-:W-:Y:S01]  /*2aa0*/  @!P5 IMAD.IADD R44, R44, 0x1, -R17 ;  /* 0x000000012c2cd824 */ /* 0x000fe200078e0a11 */
[C---:B------:R-:W-:Y:S01]  /*2ab0*/  ISETP.GT.U32.AND P5, PT, R17.reuse, R34, PT ;  /* 0x000000221100720c */ /* 0x040fe20003fa4070 */
[----:B------:R-:W-:Y:S02]  /*2ac0*/  IMAD R37, R17, R2, R37 ;  /* 0x0000000211257224 */ /* 0x000fe400078e0225 */
[----:B------:R-:W-:-:S04]  /*2ad0*/  IMAD.HI.U32 R21, R20, R35, RZ ;  /* 0x0000002314157227 */ /* 0x000fc800078e00ff */
[----:B------:R-:W-:Y:S01]  /*2ae0*/  IMAD.HI.U32 R2, R20, R33, RZ ;  /* 0x0000002114027227 */ /* 0x000fe200078e00ff */
[----:B------:R-:W-:-:S03]  /*2af0*/  IABS R27, R102 ;  /* 0x00000066001b7213 */ /* 0x000fc60000000000 */
[--C-:B------:R-:W-:Y:S01]  /*2b00*/  @!P1 IMAD.IADD R43, R43, 0x1, -R17.reuse ;  /* 0x000000012b2b9824 */ /* 0x100fe200078e0a11 */
[C---:B------:R-:W-:Y:S01]  /*2b10*/  ISETP.GT.U32.AND P1, PT, R17.reuse, R32, PT ;  /* 0x000000201100720c */ /* 0x040fe20003f24070 */
[--C-:B------:R-:W-:Y:S01]  /*2b20*/  @!P2 IMAD.IADD R42, R42, 0x1, -R17.reuse ;  /* 0x000000012a2aa824 */ /* 0x100fe200078e0a11 */
[----:B------:R-:W-:Y:S01]  /*2b30*/  ISETP.GT.U32.AND P2, PT, R17, R30, PT ;  /* 0x0000001e1100720c */ /* 0x000fe20003f44070 */
[--C-:B------:R-:W-:Y:S01]  /*2b40*/  @!P0 IMAD.IADD R41, R41, 0x1, -R17.reuse ;  /* 0x0000000129298824 */ /* 0x100fe200078e0a11 */
[C---:B------:R-:W-:Y:S01]  /*2b50*/  ISETP.GT.U32.AND P0, PT, R17.reuse, R28, PT ;  /* 0x0000001c1100720c */ /* 0x040fe20003f04070 */
[--C-:B------:R-:W-:Y:S01]  /*2b60*/  @!P4 IMAD.IADD R40, R40, 0x1, -R17.reuse ;  /* 0x000000012828c824 */ /* 0x100fe200078e0a11 */
[C---:B------:R-:W-:Y:S01]  /*2b70*/  ISETP.GT.U32.AND P4, PT, R17.reuse, R26, PT ;  /* 0x0000001a1100720c */ /* 0x040fe20003f84070 */
[----:B------:R-:W-:Y:S01]  /*2b80*/  @!P3 IMAD.IADD R38, R38, 0x1, -R17 ;  /* 0x000000012626b824 */ /* 0x000fe200078e0a11 */
[----:B------:R-:W-:Y:S01]  /*2b90*/  ISETP.GT.U32.AND P3, PT, R17, R39, PT ;  /* 0x000000271100720c */ /* 0x000fe20003f64070 */
[----:B------:R-:W-:-:S02]  /*2ba0*/  IMAD.MOV R21, RZ, RZ, -R21 ;  /* 0x000000ffff157224 */ /* 0x000fc400078e0a15 */
[----:B------:R-:W-:Y:S02]  /*2bb0*/  IMAD.MOV R2, RZ, RZ, -R2 ;  /* 0x000000ffff027224 */ /* 0x000fe400078e0a02 */
[C---:B------:R-:W-:Y:S02]  /*2bc0*/  IMAD R35, R17.reuse, R21, R35 ;  /* 0x0000001511237224 */ /* 0x040fe400078e0223 */
[----:B------:R-:W-:Y:S02]  /*2bd0*/  IMAD R33, R17, R2, R33 ;  /* 0x0000000211217224 */ /* 0x000fe400078e0221 */
[----:B------:R-:W-:Y:S01]  /*2be0*/  IMAD.HI.U32 R2, R20, R27, RZ ;  /* 0x0000001b14027227 */ /* 0x000fe200078e00ff */
[----:B------:R-:W-:-:S03]  /*2bf0*/  IABS R24, R100 ;  /* 0x0000006400187213 */ /* 0x000fc60000000000 */
[--C-:B------:R-:W-:Y:S01]  /*2c00*/  @!P6 IMAD.IADD R36, R36, 0x1, -R17.reuse ;  /* 0x000000012424e824 */ /* 0x100fe200078e0a11 */
[C---:B------:R-:W-:Y:S01]  /*2c10*/  ISETP.GT.U32.AND P6, PT, R17.reuse, R37, PT ;  /* 0x000000251100720c */ /* 0x040fe20003fc4070 */
[--C-:B------:R-:W-:Y:S01]  /*2c20*/  @!P5 IMAD.IADD R34, R34, 0x1, -R17.reuse ;  /* 0x000000012222d824 */ /* 0x100fe200078e0a11 */
[C---:B------:R-:W-:Y:S01]  /*2c30*/  ISETP.GT.U32.AND P5, PT, R17.reuse, R35, PT ;  /* 0x000000231100720c */ /* 0x040fe20003fa4070 */
[----:B------:R-:W-:Y:S02]  /*2c40*/  IMAD.MOV R2, RZ, RZ, -R2 ;  /* 0x000000ffff027224 */ /* 0x000fe400078e0a02 */
        /* <DEDUP_REMOVED lines=8> */
[----:B------:R-:W-:Y:S01]  /*2cd0*/  @!P3 IMAD.IADD R39, R39, 0x1, -R17 ;  /* 0x000000012727b824 */ /* 0x000fe200078e0a11 */
[C---:B------:R-:W-:Y:S01]  /*2ce0*/  ISETP.GT.U32.AND P3, PT, R17.reuse, R36, PT ;  /* 0x000000241100720c */ /* 0x040fe20003f64070 */
[----:B------:R-:W-:Y:S01]  /*2cf0*/  IMAD R27, R17, R2, R27 ;  /* 0x00000002111b7224 */ /* 0x000fe200078e021b */
[----:B------:R-:W-:Y:S01]  /*2d00*/  IABS R2, R98 ;  /* 0x0000006200027213 */ /* 0x000fe20000000000 */
[----:B------:R-:W-:Y:S01]  /*2d10*/  IMAD.HI.U32 R21, R20, R24, RZ ;  /* 0x0000001814157227 */ /* 0x000fe200078e00ff */
[----:B------:R-:W-:-:S03]  /*2d20*/  IABS R59, R97 ;  /* 0x00000061003b7213 */ /* 0x000fc60000000000 */
[----:B------:R-:W-:Y:S02]  /*2d30*/  IMAD.MOV R21, RZ, RZ, -R21 ;  /* 0x000000ffff157224 */ /* 0x000fe400078e0a15 */
[C---:B------:R-:W-:Y:S01]  /*2d40*/  IMAD.HI.U32 R22, R20.reuse, R2, RZ ;  /* 0x0000000214167227 */ /* 0x040fe200078e00ff */
[----:B------:R-:W-:Y:S02]  /*2d50*/  IABS R25, R101 ;  /* 0x0000006500197213 */ /* 0x000fe40000000000 */
[----:B------:R-:W-:Y:S01]  /*2d60*/  IABS R65, R94 ;  /* 0x0000005e00417213 */ /* 0x000fe20000000000 */
[----:B------:R-:W-:Y:S02]  /*2d70*/  IMAD R24, R17, R21, R24 ;  /* 0x0000001511187224 */ /* 0x000fe400078e0218 */
[--C-:B------:R-:W-:Y:S02]  /*2d80*/  @!P6 IMAD.IADD R37, R37, 0x1, -R17.reuse ;  /* 0x000000012525e824 */ /* 0x100fe400078e0a11 */
[----:B------:R-:W-:Y:S01]  /*2d90*/  @!P5 IMAD.IADD R35, R35, 0x1, -R17 ;  /* 0x000000012323d824 */ /* 0x000fe200078e0a11 */
[----:B------:R-:W-:Y:S01]  /*2da0*/  ISETP.GT.U32.AND P5, PT, R17, R32, PT ;  /* 0x000000201100720c */ /* 0x000fe20003fa4070 */
[----:B------:R-:W-:-:S04]  /*2db0*/  IMAD.HI.U32 R21, R20, R59, RZ ;  /* 0x0000003b14157227 */ /* 0x000fc800078e00ff */
[----:B------:R-:W-:Y:S01]  /*2dc0*/  IMAD.MOV R22, RZ, RZ, -R22 ;  /* 0x000000ffff167224 */ /* 0x000fe200078e0a16 */
[----:B------:R-:W-:Y:S01]  /*2dd0*/  IABS R61, R96 ;  /* 0x00000060003d7213 */ /* 0x000fe20000000000 */
[--C-:B------:R-:W-:Y:S01]  /*2de0*/  @!P1 IMAD.IADD R33, R33, 0x1, -R17.reuse ;  /* 0x0000000121219824 */ /* 0x100fe200078e0a11 */
[----:B------:R-:W-:Y:S01]  /*2df0*/  ISETP.GT.U32.AND P6, PT, R17, R34, PT ;  /* 0x000000221100720c */ /* 0x000fe20003fc4070 */
[--C-:B------:R-:W-:Y:S01]  /*2e00*/  @!P2 IMAD.IADD R31, R31, 0x1, -R17.reuse ;  /* 0x000000011f1fa824 */ /* 0x100fe200078e0a11 */
[C---:B------:R-:W-:Y:S01]  /*2e10*/  ISETP.GT.U32.AND P1, PT, R17.reuse, R30, PT ;  /* 0x0000001e1100720c */ /* 0x040fe20003f24070 */
[--C-:B------:R-:W-:Y:S01]  /*2e20*/  @!P0 IMAD.IADD R40, R40, 0x1, -R17.reuse ;  /* 0x0000000128288824 */ /* 0x100fe200078e0a11 */
[C---:B------:R-:W-:Y:S01]  /*2e30*/  ISETP.GT.U32.AND P0, PT, R17.reuse, R28, PT ;  /* 0x0000001c1100720c */ /* 0x040fe20003f04070 */
[--C-:B------:R-:W-:Y:S01]  /*2e40*/  @!P4 IMAD.IADD R38, R38, 0x1, -R17.reuse ;  /* 0x000000012626c824 */ /* 0x100fe200078e0a11 */
[C---:B------:R-:W-:Y:S01]  /*2e50*/  ISETP.GT.U32.AND P2, PT, R17.reuse, R26, PT ;  /* 0x0000001a1100720c */ /* 0x040fe20003f44070 */
[----:B------:R-:W-:Y:S01]  /*2e60*/  @!P3 IMAD.IADD R36, R36, 0x1, -R17 ;  /* 0x000000012424b824 */ /* 0x000fe200078e0a11 */
[C---:B------:R-:W-:Y:S01]  /*2e70*/  ISETP.GT.U32.AND P3, PT, R17.reuse, R39, PT ;  /* 0x000000271100720c */ /* 0x040fe20003f64070 */
[----:B------:R-:W-:Y:S01]  /*2e80*/  IMAD.MOV R21, RZ, RZ, -R21 ;  /* 0x000000ffff157224 */ /* 0x000fe200078e0a15 */
[C---:B------:R-:W-:Y:S01]  /*2e90*/  ISETP.GT.U32.AND P4, PT, R17.reuse, R37, PT ;  /* 0x000000251100720c */ /* 0x040fe20003f84070 */
[----:B------:R-:W-:-:S02]  /*2ea0*/  IMAD R2, R17, R22, R2 ;  /* 0x0000001611027224 */ /* 0x000fc400078e0202 */
[----:B------:R-:W-:-:S04]  /*2eb0*/  IMAD.HI.U32 R23, R20, R25, RZ ;  /* 0x0000001914177227 */ /* 0x000fc800078e00ff */
[----:B------:R-:W-:-:S04]  /*2ec0*/  IMAD.HI.U32 R22, R20, R65, RZ ;  /* 0x0000004114167227 */ /* 0x000fc800078e00ff */
[----:B------:R-:W-:Y:S02]  /*2ed0*/  IMAD R59, R17, R21, R59 ;  /* 0x00000015113b7224 */ /* 0x000fe400078e023b */
[----:B------:R-:W-:Y:S02]  /*2ee0*/  IMAD.MOV R23, RZ, RZ, -R23 ;  /* 0x000000ffff177224 */ /* 0x000fe400078e0a17 */
[----:B------:R-:W-:-:S04]  /*2ef0*/  IMAD.HI.U32 R21, R20, R61, RZ ;  /* 0x0000003d14157227 */ /* 0x000fc800078e00ff */
[----:B------:R-:W-:Y:S01]  /*2f00*/  IMAD.MOV R22, RZ, RZ, -R22 ;  /* 0x000000ffff167224 */ /* 0x000fe200078e0a16 */
[----:B------:R-:W-:Y:S01]  /*2f10*/  IABS R63, R95 ;  /* 0x0000005f003f7213 */ /* 0x000fe20000000000 */
[C---:B------:R-:W-:Y:S01]  /*2f20*/  IMAD R25, R17.reuse, R23, R25 ;  /* 0x0000001711197224 */ /* 0x040fe200078e0219 */
[----:B------:R-:W-:Y:S01]  /*2f30*/  IABS R67, R93 ;  /* 0x0000005d00437213 */ /* 0x000fe20000000000 */
[----:B------:R-:W-:Y:S02]  /*2f40*/  IMAD.MOV R21, RZ, RZ, -R21 ;  /* 0x000000ffff157224 */ /* 0x000fe400078e0a15 */
[C---:B------:R-:W-:Y:S01]  /*2f50*/  IMAD R65, R17.reuse, R22, R65 ;  /* 0x0000001611417224 */ /* 0x040fe200078e0241 */
[----:B------:R-:W-:Y:S01]  /*2f60*/  IABS R22, R92 ;  /* 0x0000005c00167213 */ /* 0x000fe20000000000 */
[----:B------:R-:W-:Y:S01]  /*2f70*/  @!P5 IMAD.IADD R32, R32, 0x1, -R17 ;  /* 0x000000012020d824 */ /* 0x000fe200078e0a11 */
[C---:B------:R-:W-:Y:S01]  /*2f80*/  ISETP.GT.U32.AND P5, PT, R17.reuse, R35, PT ;  /* 0x000000231100720c */ /* 0x040fe20003fa4070 */
[----:B------:R-:W-:-:S02]  /*2f90*/  IMAD R61, R17, R21, R61 ;  /* 0x00000015113d7224 */ /* 0x000fc400078e023d */
        /* <DEDUP_REMOVED lines=8> */
[--C-:B------:R-:W-:Y:S01]  /*3020*/  @!P3 IMAD.IADD R39, R39, 0x1, -R17.reuse ;  /* 0x000000012727b824 */ /* 0x100fe200078e0a11 */
[----:B------:R-:W-:Y:S01]  /*3030*/  ISETP.GT.U32.AND P3, PT, R17, R25, PT ;  /* 0x000000191100720c */ /* 0x000fe20003f64070 */
[----:B------:R-:W-:Y:S01]  /*3040*/  @!P4 IMAD.IADD R37, R37, 0x1, -R17 ;  /* 0x000000012525c824 */ /* 0x000fe200078e0a11 */
[----:B------:R-:W-:Y:S01]  /*3050*/  ISETP.GT.U32.AND P4, PT, R17, R24, PT ;  /* 0x000000181100720c */ /* 0x000fe20003f84070 */
[----:B------:R-:W-:-:S04]  /*3060*/  IMAD.HI.U32 R23, R20, R63, RZ ;  /* 0x0000003f14177227 */ /* 0x000fc800078e00ff */
[----:B------:R-:W-:-:S04]  /*3070*/  IMAD.HI.U32 R21, R20, R67, RZ ;  /* 0x0000004314157227 */ /* 0x000fc800078e00ff */
[----:B------:R-:W-:-:S04]  /*3080*/  IMAD.HI.U32 R20, R20, R22, RZ ;  /* 0x0000001614147227 */ /* 0x000fc800078e00ff */
[----:B------:R-:W-:Y:S02]  /*3090*/  IMAD.MOV R23, RZ, RZ, -R23 ;  /* 0x000000ffff177224 */ /* 0x000fe400078e0a17 */
[----:B------:R-:W-:Y:S02]  /*30a0*/  IMAD.MOV R21, RZ, RZ, -R21 ;  /* 0x000000ffff157224 */ /* 0x000fe400078e0a15 */
[----:B------:R-:W-:Y:S02]  /*30b0*/  IMAD.MOV R20, RZ, RZ, -R20 ;  /* 0x000000ffff147224 */ /* 0x000fe400078e0a14 */
[C---:B------:R-:W-:Y:S02]  /*30c0*/  IMAD R63, R17.reuse, R23, R63 ;  /* 0x00000017113f7224 */ /* 0x040fe400078e023f */
[C---:B------:R-:W-:Y:S02]  /*30d0*/  IMAD R67, R17.reuse, R21, R67 ;  /* 0x0000001511437224 */ /* 0x040fe400078e0243 */
[----:B------:R-:W-:Y:S01]  /*30e0*/  IMAD R69, R17, R20, R22 ;  /* 0x0000001411457224 */ /* 0x000fe200078e0216 */
[----:B------:R-:W-:Y:S01]  /*30f0*/  IABS R20, R90 ;  /* 0x0000005a00147213 */ /* 0x000fe20000000000 */
[--C-:B------:R-:W-:Y:S01]  /*3100*/  @!P5 IMAD.IADD R35, R35, 0x1, -R17.reuse ;  /* 0x000000012323d824 */ /* 0x100fe200078e0a11 */
[----:B------:R-:W-:Y:S01]  /*3110*/  ISETP.GT.U32.AND P5, PT, R17, R11, PT ;  /* 0x0000000b1100720c */ /* 0x000fe20003fa4070 */
        /* <DEDUP_REMOVED lines=14> */
[--C-:B------:R-:W-:Y:S01]  /*3200*/  @!P5 IMAD.IADD R11, R11, 0x1, -R17.reuse ;  /* 0x000000010b0bd824 */ /* 0x100fe200078e0a11 */
[----:B------:R-:W-:Y:S01]  /*3210*/  ISETP.GT.U32.AND P5, PT, R17, R69, PT ;  /* 0x000000451100720c */ /* 0x000fe20003fa4070 */
[----:B------:R-:W-:Y:S02]  /*3220*/  IMAD R3, R19, R3, R20 ;  /* 0x0000000313037224 */ /* 0x000fe400078e0214 */
[--C-:B------:R-:W-:Y:S02]  /*3230*/  @!P1 IMAD.IADD R2, R2, 0x1, -R17.reuse ;  /* 0x0000000102029824 */ /* 0x100fe400078e0a11 */
        /* <DEDUP_REMOVED lines=8> */
[----:B------:R-:W-:Y:S01]  /*32c0*/  @!P4 IMAD.IADD R67, R67, 0x1, -R17 ;  /* 0x000000014343c824 */ /* 0x000fe200078e0a11 */
[----:B------:R-:W-:-:S02]  /*32d0*/  ISETP.GT.U32.AND P3, PT, R17, R24, PT ;  /* 0x000000181100720c */ /* 0x000fc40003f64070 */
[----:B------:R-:W-:Y:S01]  /*32e0*/  ISETP.GT.U32.AND P4, PT, R17, R11, PT ;  /* 0x0000000b1100720c */ /* 0x000fe20003f84070 */
[----:B------:R-:W-:Y:S01]  /*32f0*/  @!P5 IMAD.IADD R69, R69, 0x1, -R17 ;  /* 0x000000014545d824 */ /* 0x000fe200078e0a11 */
[----:B------:R-:W-:Y:S01]  /*3300*/  ISETP.GT.U32.AND P5, PT, R17, R2, PT ;  /* 0x000000021100720c */ /* 0x000fe20003fa4070 */
[----:B------:R-:W-:Y:S01]  /*3310*/  @!P1 IMAD.IADD R3, R3, 0x1, -R19 ;  /* 0x0000000103039824 */ /* 0x000fe200078e0a13 */
[----:B------:R-:W-:Y:S01]  /*3320*/  ISETP.GT.U32.AND P1, PT, R17, R59, PT ;  /* 0x0000003b1100720c */ /* 0x000fe20003f24070 */
[--C-:B------:R-:W-:Y:S01]  /*3330*/  @!P6 IMAD.IADD R29, R29, 0x1, -R17.reuse ;  /* 0x000000011d1de824 */ /* 0x100fe200078e0a11 */
[----:B------:R-:W-:Y:S01]  /*3340*/  ISETP.GT.U32.AND P6, PT, R17, R69, PT ;  /* 0x000000451100720c */ /* 0x000fe20003fc4070 */
[--C-:B------:R-:W-:Y:S01]  /*3350*/  @!P0 IMAD.IADD R27, R27, 0x1, -R17.reuse ;  /* 0x000000011b1b8824 */ /* 0x100fe200078e0a11 */
[----:B------:R-:W-:Y:S01]  /*3360*/  ISETP.GT.U32.AND P0, PT, R17, R61, PT ;  /* 0x0000003d1100720c */ /* 0x000fe20003f04070 */
[--C-:B------:R-:W-:Y:S01]  /*3370*/  @!P2 IMAD.IADD R25, R25, 0x1, -R17.reuse ;  /* 0x000000011919a824 */ /* 0x100fe200078e0a11 */
[C---:B------:R-:W-:Y:S01]  /*3380*/  ISETP.GT.U32.AND P2, PT, R17.reuse, R63, PT ;  /* 0x0000003f1100720c */ /* 0x040fe20003f44070 */
[--C-:B------:R-:W-:Y:S01]  /*3390*/  @!P3 IMAD.IADD R24, R24, 0x1, -R17.reuse ;  /* 0x000000011818b824 */ /* 0x100fe200078e0a11 */
[----:B------:R-:W-:Y:S01]  /*33a0*/  ISETP.GT.U32.AND P3, PT, R17, R65, PT ;  /* 0x000000411100720c */ /* 0x000fe20003f64070 */
[----:B------:R-:W-:Y:S01]  /*33b0*/  @!P4 IMAD.IADD R11, R11, 0x1, -R17 ;  /* 0x000000010b0bc824 */ /* 0x000fe200078e0a11 */
[----:B------:R-:W-:Y:S01]  /*33c0*/  ISETP.GT.U32.AND P4, PT, R17, R67, PT ;  /* 0x000000431100720c */ /* 0x000fe20003f84070 */
[----:B-1----:R-:W-:Y:S01]  /*33d0*/  VIADD R88, R88, 0x3f ;  /* 0x0000003f58587836 */ /* 0x002fe20000000000 */
[----:B------:R0:W-:Y:S01]  /*33e0*/  STL [R1+0x364], R125 ;  /* 0x0003647d01007387 */ /* 0x0001e20000100800 */
[----:B------:R-:W-:-:S03]  /*33f0*/  SHF.R.U32.HI R21, RZ, 0x5, R89 ;  /* 0x00000005ff157819 */ /* 0x000fc60000011659 */
[----:B------:R-:W-:Y:S01]  /*3400*/  SHF.R.S32.HI R20, RZ, 0x1f, R88 ;  /* 0x0000001fff147819 */ /* 0x000fe20000011458 */
[--C-:B------:R-:W-:Y:S01]  /*3410*/  @!P5 IMAD.IADD R2, R2, 0x1, -R17.reuse ;  /* 0x000000010202d824 */ /* 0x100fe200078e0a11 */
[----:B------:R-:W-:Y:S01]  /*3420*/  R2UR UR14, R21 ;  /* 0x00000000150e72ca */ /* 0x000fe200000e0000 */
[--C-:B------:R-:W-:Y:S01]  /*3430*/  @!P1 IMAD.IADD R59, R59, 0x1, -R17.reuse ;  /* 0x000000013b3b9824 */ /* 0x100fe200078e0a11 */
[----:B0-----:R-:W3:Y:S01]  /*3440*/  LDL R125, [R1+0x304] ;  /* 0x00030400017d7983 */ /* 0x001ee20000100800 */
[----:B------:R-:W-:-:S03]  /*3450*/  @!P0 IMAD.IADD R61, R61, 0x1, -R17 ;  /* 0x000000013d3d8824 */ /* 0x000fc600078e0a11 */
[----:B------:R0:W-:Y:S01]  /*3460*/  STL [R1+0x368], R124 ;  /* 0x0003687c01007387 */ /* 0x0001e20000100800 */
[--C-:B------:R-:W-:Y:S02]  /*3470*/  @!P2 IMAD.IADD R63, R63, 0x1, -R17.reuse ;  /* 0x000000013f3fa824 */ /* 0x100fe400078e0a11 */
[--C-:B------:R-:W-:Y:S02]  /*3480*/  @!P3 IMAD.IADD R65, R65, 0x1, -R17.reuse ;  /* 0x000000014141b824 */ /* 0x100fe400078e0a11 */
[--C-:B------:R-:W-:Y:S02]  /*3490*/  @!P4 IMAD.IADD R67, R67, 0x1, -R17.reuse ;  /* 0x000000014343c824 */ /* 0x100fe400078e0a11 */
[----:B------:R-:W-:Y:S01]  /*34a0*/  @!P6 IMAD.IADD R69, R69, 0x1, -R17 ;  /* 0x000000014545e824 */ /* 0x000fe200078e0a11 */
[----:B0-----:R-:W4:Y:S01]  /*34b0*/  LDL R124, [R1+0x260] ;  /* 0x00026000017c7983 */ /* 0x001f220000100800 */
[----:B------:R-:W-:-:S03]  /*34c0*/  LEA.HI R88, R20, R88, RZ, 0x6 ;  /* 0x0000005814587211 */ /* 0x000fc600078f30ff */
[----:B------:R0:W-:Y:S04]  /*34d0*/  STL [R1+0x36c], R123 ;  /* 0x00036c7b01007387 */ /* 0x0001e80000100800 */
[----:B------:R-:W3:Y:S04]  /*34e0*/  LDL R17, [R1+0x254] ;  /* 0x0002540001117983 */ /* 0x000ee80000100800 */
[----:B------:R-:W4:Y:S04]  /*34f0*/  LDL R21, [R1+0x2e4] ;  /* 0x0002e40001157983 */ /* 0x000f280000100800 */
[----:B------:R-:W4:Y:S04]  /*3500*/  LDL R20, [R1+0x258] ;  /* 0x0002580001147983 */ /* 0x000f280000100800 */
[----:B------:R-:W4:Y:S01]  /*3510*/  LDL R22, [R1+0x2fc] ;  /* 0x0002fc0001167983 */ /* 0x000f220000100800 */
[----:B-----5:R-:W-:-:S03]  /*3520*/  ISETP.GE.AND P1, PT, R5, RZ, PT ;  /* 0x000000ff0500720c */ /* 0x020fc60003f26270 */
[----:B------:R-:W5:Y:S01]  /*3530*/  LDL R23, [R1+0x25c] ;  /* 0x00025c0001177983 */ /* 0x000f620000100800 */
[----:B--2---:R-:W-:-:S03]  /*3540*/  ISETP.GE.AND P0, PT, R4, RZ, PT ;  /* 0x000000ff0400720c */ /* 0x004fc60003f06270 */
[----:B0-----:R-:W2:Y:S04]  /*3550*/  LDL R123, [R1+0x300] ;  /* 0x00030000017b7983 */ /* 0x001ea80000100800 */
[----:B------:R-:W2:Y:S04]  /*3560*/  LDL R5, [R1+0x264] ;  /* 0x0002640001057983 */ /* 0x000ea80000100800 */
[----:B------:R-:W2:Y:S01]  /*3570*/  LDL R4, [R1+0x308] ;  /* 0x0003080001047983 */ /* 0x000ea20000100800 */
[----:B------:R-:W-:Y:S01]  /*3580*/  ISETP.GT.U32.AND P5, PT, R19, R3, PT ;  /* 0x000000031300720c */ /* 0x000fe20003fa4070 */
[----:B------:R-:W-:-:S12]  /*3590*/  @!P1 IMAD.MOV R0, RZ, RZ, -R0 ;  /* 0x000000ffff009224 */ /* 0x000fd800078e0a00 */
[----:B------:R-:W-:Y:S02]  /*35a0*/  @!P5 IMAD.IADD R3, R3, 0x1, -R19 ;  /* 0x000000010303d824 */ /* 0x000fe400078e0a13 */
[----:B------:R-:W-:Y:S01]  /*35b0*/  @!P0 IMAD.MOV R15, RZ, RZ, -R15 ;  /* 0x000000ffff0f8224 */ /* 0x000fe200078e0a0f */
[----:B------:R-:W2:Y:S01]  /*35c0*/  LDL R19, [R1+0x340] ;  /* 0x0003400001137983 */ /* 0x000ea20000100800 */
[----:B---3--:R-:W-:-:S03]  /*35d0*/  ISETP.GE.AND P2, PT, R17, RZ, PT ;  /* 0x000000ff1100720c */ /* 0x008fc60003f46270 */
[----:B------:R-:W3:Y:S01]  /*35e0*/  LDL R17, [R1+0x27c] ;  /* 0x00027c0001117983 */ /* 0x000ee20000100800 */
[----:B----4-:R-:W-:-:S03]  /*35f0*/  ISETP.GE.AND P5, PT, R21, RZ, PT ;  /* 0x000000ff1500720c */ /* 0x010fc60003fa6270 */
[----:B------:R-:W4:Y:S01]  /*3600*/  LDL R21, [R1+0x268] ;  /* 0x0002680001157983 */ /* 0x000f220000100800 */
[----:B------:R-:W-:-:S03]  /*3610*/  ISETP.GE.AND P4, PT, R20, RZ, PT ;  /* 0x000000ff1400720c */ /* 0x000fc60003f86270 */
[----:B------:R-:W3:Y:S01]  /*3620*/  LDL R20, [R1+0x30c] ;  /* 0x00030c0001147983 */ /* 0x000ee20000100800 */
[----:B------:R-:W-:-:S03]  /*3630*/  ISETP.GE.AND P3, PT, R22, RZ, PT ;  /* 0x000000ff1600720c */ /* 0x000fc60003f66270 */
[----:B------:R-:W3:Y:S01]  /*3640*/  LDL R22, [R1+0x26c] ;  /* 0x00026c0001167983 */ /* 0x000ee20000100800 */
[----:B------:R-:W-:Y:S01]  /*3650*/  @!P2 IMAD.MOV R6, RZ, RZ, -R6 ;  /* 0x000000ffff06a224 */ /* 0x000fe200078e0a06 */
[----:B-----5:R-:W-:Y:S01]  /*3660*/  ISETP.GE.AND P1, PT, R23, RZ, PT ;  /* 0x000000ff1700720c */ /* 0x020fe20003f26270 */
[----:B------:R-:W-:Y:S01]  /*3670*/  @!P5 IMAD.MOV R7, RZ, RZ, -R7 ;  /* 0x000000ffff07d224 */ /* 0x000fe200078e0a07 */
[----:B------:R-:W5:Y:S01]  /*3680*/  LDL R23, [R1+0x310] ;  /* 0x0003100001177983 */ /* 0x000f620000100800 */
[----:B------:R-:W-:Y:S02]  /*3690*/  ISETP.GE.AND P2, PT, R124, RZ, PT ;  /* 0x000000ff7c00720c */ /* 0x000fe40003f46270 */
[----:B--2---:R-:W-:Y:S01]  /*36a0*/  ISETP.GE.AND P0, PT, R123, RZ, PT ;  /* 0x000000ff7b00720c */ /* 0x004fe20003f06270 */
[----:B------:R-:W2:Y:S01]  /*36b0*/  LDL R124, [R1+0x314] ;  /* 0x00031400017c7983 */ /* 0x000ea20000100800 */
[----:B------:R-:W-:Y:S01]  /*36c0*/  ISETP.GE.AND P5, PT, R125, RZ, PT ;  /* 0x000000ff7d00720c */ /* 0x000fe20003fa6270 */
[----:B------:R-:W-:-:S02]  /*36d0*/  @!P4 IMAD.MOV R8, RZ, RZ, -R8 ;  /* 0x000000ffff08c224 */ /* 0x000fc400078e0a08 */
[----:B------:R-:W2:Y:S01]  /*36e0*/  LDL R123, [R1+0x270] ;  /* 0x00027000017b7983 */ /* 0x000ea20000100800 */
[----:B------:R-:W-:Y:S01]  /*36f0*/  ISETP.GE.AND P4, PT, R5, RZ, PT ;  /* 0x000000ff0500720c */ /* 0x000fe20003f86270 */
[----:B------:R-:W-:Y:S01]  /*3700*/  @!P3 IMAD.MOV R9, RZ, RZ, -R9 ;  /* 0x000000ffff09b224 */ /* 0x000fe200078e0a09 */
[----:B------:R-:W-:Y:S01]  /*3710*/  ISETP.GE.AND P3, PT, R4, RZ, PT ;  /* 0x000000ff0400720c */ /* 0x000fe20003f66270 */
[----:B------:R-:W2:Y:S04]  /*3720*/  LDL R125, [R1+0x274] ;  /* 0x00027400017d7983 */ /* 0x000ea80000100800 */
[----:B------:R-:W2:Y:S04]  /*3730*/  LDL R5, [R1+0x31c] ;  /* 0x00031c0001057983 */ /* 0x000ea80000100800 */
[----:B------:R-:W2:Y:S01]  /*3740*/  LDL R4, [R1+0x278] ;  /* 0x0002780001047983 */ /* 0x000ea20000100800 */
[----:B------:R-:W-:-:S02]  /*3750*/  @!P1 IMAD.MOV R10, RZ, RZ, -R10 ;  /* 0x000000ffff0a9224 */ /* 0x000fc400078e0a0a */
[----:B------:R-:W-:Y:S02]  /*3760*/  @!P0 IMAD.MOV R12, RZ, RZ, -R12 ;  /* 0x000000ffff0c8224 */ /* 0x000fe400078e0a0c */
[----:B------:R-:W-:Y:S02]  /*3770*/  @!P2 IMAD.MOV R14, RZ, RZ, -R14 ;  /* 0x000000ffff0ea224 */ /* 0x000fe400078e0a0e */
[----:B------:R-:W-:Y:S02]  /*3780*/  @!P5 IMAD.MOV R16, RZ, RZ, -R16 ;  /* 0x000000ffff10d224 */ /* 0x000fe400078e0a10 */
[----:B------:R-:W-:Y:S02]  /*3790*/  @!P4 IMAD.MOV R18, RZ, RZ, -R18 ;  /* 0x000000ffff12c224 */ /* 0x000fe400078e0a12 */
[----:B------:R-:W-:Y:S01]  /*37a0*/  @!P3 IMAD.MOV R74, RZ, RZ, -R74 ;  /* 0x000000ffff4ab224 */ /* 0x000fe200078e0a4a */
[----:B----4-:R-:W-:Y:S02]  /*37b0*/  ISETP.GE.AND P1, PT, R21, RZ, PT ;  /* 0x000000ff1500720c */ /* 0x010fe40003f26270 */
[----:B------:R-:W4:Y:S01]  /*37c0*/  LDL R21, [R1+0x344] ;  /* 0x0003440001157983 */ /* 0x000f220000100800 */
[----:B---3--:R-:W-:-:S03]  /*37d0*/  ISETP.GE.AND P0, PT, R20, RZ, PT ;  /* 0x000000ff1400720c */ /* 0x008fc60003f06270 */
[----:B------:R-:W3:Y:S01]  /*37e0*/  LDL R20, [R1+0x280] ;  /* 0x0002800001147983 */ /* 0x000ee20000100800 */
[----:B------:R-:W-:-:S03]  /*37f0*/  ISETP.GE.AND P2, PT, R22, RZ, PT ;  /* 0x000000ff1600720c */ /* 0x000fc60003f46270 */
[----:B------:R-:W3:Y:S01]  /*3800*/  LDL R22, [R1+0x348] ;  /* 0x0003480001167983 */ /* 0x000ee20000100800 */
[----:B-----5:R-:W-:Y:S02]  /*3810*/  ISETP.GE.AND P5, PT, R23, RZ, PT ;  /* 0x000000ff1700720c */ /* 0x020fe40003fa6270 */
[----:B------:R-:W-:Y:S01]  /*3820*/  @!P1 IMAD.MOV R73, RZ, RZ, -R73 ;  /* 0x000000ffff499224 */ /* 0x000fe200078e0a49 */
[----:B------:R-:W5:Y:S01]  /*3830*/  LDL R23, [R1+0x284] ;  /* 0x0002840001177983 */ /* 0x000f620000100800 */
[----:B--2---:R-:W-:Y:S01]  /*3840*/  ISETP.GE.AND P3, PT, R124, RZ, PT ;  /* 0x000000ff7c00720c */ /* 0x004fe20003f66270 */
[----:B------:R-:W-:Y:S01]  /*3850*/  @!P0 IMAD.MOV R72, RZ, RZ, -R72 ;  /* 0x000000ffff488224 */ /* 0x000fe200078e0a48 */
[----:B------:R-:W-:Y:S02]  /*3860*/  ISETP.GE.AND P4, PT, R123, RZ, PT ;  /* 0x000000ff7b00720c */ /* 0x000fe40003f86270 */
[----:B------:R-:W2:Y:S01]  /*3870*/  LDL.LU R123, [R1+0x36c] ;  /* 0x00036c00017b7983 */ /* 0x000ea20000300800 */
[----:B------:R-:W-:Y:S01]  /*3880*/  @!P2 IMAD.MOV R70, RZ, RZ, -R70 ;  /* 0x000000ffff46a224 */ /* 0x000fe200078e0a46 */
[----:B------:R-:W-:-:S02]  /*3890*/  ISETP.GE.AND P1, PT, R125, RZ, PT ;  /* 0x000000ff7d00720c */ /* 0x000fc40003f26270 */
[----:B------:R-:W2:Y:S01]  /*38a0*/  LDL.LU R124, [R1+0x368] ;  /* 0x00036800017c7983 */ /* 0x000ea20000300800 */
[----:B------:R-:W-:-:S03]  /*38b0*/  ISETP.GE.AND P0, PT, R5, RZ, PT ;  /* 0x000000ff0500720c */ /* 0x000fc60003f06270 */
[----:B------:R-:W2:Y:S01]  /*38c0*/  LDL.LU R125, [R1+0x364] ;  /* 0x00036400017d7983 */ /* 0x000ea20000300800 */
[----:B------:R-:W-:-:S03]  /*38d0*/  ISETP.GE.AND P2, PT, R4, RZ, PT ;  /* 0x000000ff0400720c */ /* 0x000fc60003f46270 */
[----:B------:R-:W4:Y:S04]  /*38e0*/  LDL.LU R5, [R1+0x360] ;  /* 0x0003600001057983 */ /* 0x000f280000300800 */
[----:B------:R-:W3:Y:S01]  /*38f0*/  LDL.LU R4, [R1+0x35c] ;  /* 0x00035c0001047983 */ /* 0x000ee20000300800 */
[----:B------:R-:W-:Y:S01]  /*3900*/  @!P5 IMAD.MOV R68, RZ, RZ, -R68 ;  /* 0x000000ffff44d224 */ /* 0x000fe200078e0a44 */
[----:B------:R-:W-:Y:S01]  /*3910*/  ISETP.GE.AND P5, PT, R19, RZ, PT ;  /* 0x000000ff1300720c */ /* 0x000fe20003fa6270 */
[----:B------:R-:W-:Y:S01]  /*3920*/  @!P4 IMAD.MOV R66, RZ, RZ, -R66 ;  /* 0x000000ffff42c224 */ /* 0x000fe200078e0a42 */
[----:B------:R-:W-:-:S11]  /*3930*/  ISETP.GE.AND P4, PT, R17, RZ, PT ;  /* 0x000000ff1100720c */ /* 0x000fd60003f86270 */
[----:B------:R-:W-:Y:S02]  /*3940*/  @!P5 IMAD.MOV R57, RZ, RZ, -R57 ;  /* 0x000000ffff39d224 */ /* 0x000fe400078e0a39 */
[----:B------:R-:W-:Y:S02]  /*3950*/  @!P4 IMAD.MOV R56, RZ, RZ, -R56 ;  /* 0x000000ffff38c224 */ /* 0x000fe400078e0a38 */
[----:B------:R-:W-:Y:S02]  /*3960*/  @!P3 IMAD.MOV R64, RZ, RZ, -R64 ;  /* 0x000000ffff40b224 */ /* 0x000fe400078e0a40 */
[----:B------:R-:W-:Y:S02]  /*3970*/  @!P2 IMAD.MOV R58, RZ, RZ, -R58 ;  /* 0x000000ffff3aa224 */ /* 0x000fe400078e0a3a */
[----:B------:R-:W-:Y:S02]  /*3980*/  @!P1 IMAD.MOV R62, RZ, RZ, -R62 ;  /* 0x000000ffff3e9224 */ /* 0x000fe400078e0a3e */
[----:B------:R-:W-:Y:S01]  /*3990*/  @!P0 IMAD.MOV R60, RZ, RZ, -R60 ;  /* 0x000000ffff3c8224 */ /* 0x000fe200078e0a3c */
[----:B----4-:R-:W-:-:S02]  /*39a0*/  ISETP.GE.AND P4, PT, R5, RZ, PT ;  /* 0x000000ff0500720c */ /* 0x010fc40003f86270 */
[----:B---3--:R-:W-:Y:S02]  /*39b0*/  ISETP.GE.AND P5, PT, R4, RZ, PT ;  /* 0x000000ff0400720c */ /* 0x008fe40003fa6270 */
[----:B------:R-:W3:Y:S04]  /*39c0*/  LDL.LU R4, [R1+0x358] ;  /* 0x0003580001047983 */ /* 0x000ee80000300800 */
[----:B------:R-:W4:Y:S01]  /*39d0*/  LDL.LU R5, [R1+0x354] ;  /* 0x0003540001057983 */ /* 0x000f220000300800 */
[----:B------:R-:W-:Y:S02]  /*39e0*/  ISETP.GE.AND P3, PT, R21, RZ, PT ;  /* 0x000000ff1500720c */ /* 0x000fe40003f66270 */
[----:B-----5:R-:W-:Y:S02]  /*39f0*/  ISETP.GE.AND P2, PT, R23, RZ, PT ;  /* 0x000000ff1700720c */ /* 0x020fe40003f46270 */
[----:B------:R-:W-:-:S09]  /*3a00*/  ISETP.GE.AND P1, PT, R20, RZ, PT ;  /* 0x000000ff1400720c */ /* 0x000fd20003f26270 */
[----:B------:R-:W-:Y:S01]  /*3a10*/  @!P3 IMAD.MOV R55, RZ, RZ, -R55 ;  /* 0x000000ffff37b224 */ /* 0x000fe200078e0a37 */
[----:B--2---:R-:W-:Y:S02]  /*3a20*/  ISETP.GE.AND P3, PT, R125, RZ, PT ;  /* 0x000000ff7d00720c */ /* 0x004fe40003f66270 */
[----:B------:R-:W-:Y:S01]  /*3a30*/  ISETP.GE.AND P0, PT, R22, RZ, PT ;  /* 0x000000ff1600720c */ /* 0x000fe20003f06270 */
[----:B------:R-:W-:Y:S01]  /*3a40*/  @!P2 IMAD.MOV R52, RZ, RZ, -R52 ;  /* 0x000000ffff34a224 */ /* 0x000fe200078e0a34 */
[----:B------:R-:W-:Y:S01]  /*3a50*/  ISETP.GE.AND P2, PT, R122, RZ, PT ;  /* 0x000000ff7a00720c */ /* 0x000fe20003f46270 */
[----:B------:R-:W-:-:S08]  /*3a60*/  @!P1 IMAD.MOV R54, RZ, RZ, -R54 ;  /* 0x000000ffff369224 */ /* 0x000fd000078e0a36 */
[----:B------:R-:W-:Y:S01]  /*3a70*/  @!P3 IMAD.MOV R49, RZ, RZ, -R49 ;  /* 0x000000ffff31b224 */ /* 0x000fe200078e0a31 */
[----:B------:R-:W-:Y:S02]  /*3a80*/  ISETP.GE.AND P3, PT, R119, RZ, PT ;  /* 0x000000ff7700720c */ /* 0x000fe40003f66270 */
[----:B------:R-:W-:Y:S01]  /*3a90*/  ISETP.GE.AND P1, PT, R124, RZ, PT ;  /* 0x000000ff7c00720c */ /* 0x000fe20003f26270 */
[----:B------:R-:W-:Y:S01]  /*3aa0*/  @!P4 IMAD.MOV R50, RZ, RZ, -R50 ;  /* 0x000000ffff32c224 */ /* 0x000fe200078e0a32 */
[----:B------:R-:W-:Y:S01]  /*3ab0*/  ISETP.GE.AND P4, PT, R120, RZ, PT ;  /* 0x000000ff7800720c */ /* 0x000fe20003f86270 */
[----:B------:R-:W-:Y:S01]  /*3ac0*/  @!P0 IMAD.MOV R53, RZ, RZ, -R53 ;  /* 0x000000ffff358224 */ /* 0x000fe200078e0a35 */
[----:B------:R-:W-:Y:S01]  /*3ad0*/  ISETP.GE.AND P0, PT, R123, RZ, PT ;  /* 0x000000ff7b00720c */ /* 0x000fe20003f06270 */
[----:B------:R-:W-:Y:S01]  /*3ae0*/  @!P5 IMAD.MOV R51, RZ, RZ, -R51 ;  /* 0x000000ffff33d224 */ /* 0x000fe200078e0a33 */
[----:B------:R-:W-:Y:S01]  /*3af0*/  ISETP.GE.AND P5, PT, R121, RZ, PT ;  /* 0x000000ff7900720c */ /* 0x000fe20003fa6270 */
[----:B------:R-:W-:Y:S01]  /*3b00*/  @!P2 IMAD.MOV R46, RZ, RZ, -R46 ;  /* 0x000000ffff2ea224 */ /* 0x000fe200078e0a2e */
[----:B------:R-:W-:-:S03]  /*3b10*/  ISETP.GE.AND P2, PT, R116, RZ, PT ;  /* 0x000000ff7400720c */ /* 0x000fc60003f46270 */
[----:B------:R-:W-:Y:S01]  /*3b20*/  @!P3 IMAD.MOV R43, RZ, RZ, -R43 ;  /* 0x000000ffff2bb224 */ /* 0x000fe200078e0a2b */
        /* <DEDUP_REMOVED lines=47> */
[----:B------:R-:W-:Y:S02]  /*3e20*/  @!P3 IMAD.MOV R63, RZ, RZ, -R63 ;  /* 0x000000ffff3fb224 */ /* 0x000fe400078e0a3f */
        /* <DEDUP_REMOVED lines=8> */
[----:B------:R-:W-:-:S06]  /*3eb0*/  @!P2 IMAD.MOV R69, RZ, RZ, -R69 ;  /* 0x000000ffff45a224 */ /* 0x000fcc00078e0a45 */
[----:B------:R-:W-:Y:S02]  /*3ec0*/  @!P1 IMAD.MOV R65, RZ, RZ, -R65 ;  /* 0x000000ffff419224 */ /* 0x000fe400078e0a41 */
[----:B------:R-:W-:Y:S02]  /*3ed0*/  @!P4 IMAD.MOV R3, RZ, RZ, -R3 ;  /* 0x000000ffff03c224 */ /* 0x000fe400078e0a03 */
[----:B------:R-:W-:Y:S02]  /*3ee0*/  @!P0 IMAD.MOV R67, RZ, RZ, -R67 ;  /* 0x000000ffff438224 */ /* 0x000fe400078e0a43 */
[----:B------:R-:W-:Y:S01]  /*3ef0*/  @!P5 IMAD.MOV R13, RZ, RZ, -R13 ;  /* 0x000000ffff0dd224 */ /* 0x000fe200078e0a0d */
[----:B----4-:R-:W-:Y:S02]  /*3f00*/  ISETP.NE.AND P3, PT, R5, RZ, PT ;  /* 0x000000ff0500720c */ /* 0x010fe40003f65270 */
[----:B------:R-:W-:-:S04]  /*3f10*/  LOP3.LUT R71, RZ, R5, RZ, 0x33, !PT ;  /* 0x00000005ff477212 */ /* 0x000fc800078e33ff */
[C---:B------:R-:W-:Y:S02]  /*3f20*/  SEL R8, R71.reuse, R8, !P3 ;  /* 0x0000000847087207 */ /* 0x040fe40005800000 */
[C---:B------:R-:W-:Y:S02]  /*3f30*/  SEL R9, R71.reuse, R9, !P3 ;  /* 0x0000000947097207 */ /* 0x040fe40005800000 */
[----:B------:R-:W-:Y:S01]  /*3f40*/  SEL R74, R71, R74, !P3 ;  /* 0x0000004a474a7207 */ /* 0x000fe20005800000 */
[----:B------:R-:W-:Y:S01]  /*3f50*/  IMAD R8, R8, UR4, RZ ;  /* 0x0000000408087c24 */ /* 0x000fe2000f8e02ff */
[----:B---3--:R-:W-:Y:S01]  /*3f60*/  ISETP.NE.AND P6, PT, R4, RZ, PT ;  /* 0x000000ff0400720c */ /* 0x008fe20003fc5270 */
[----:B------:R-:W-:Y:S01]  /*3f70*/  IMAD R9, R9, UR4, RZ ;  /* 0x0000000409097c24 */ /* 0x000fe2000f8e02ff */
[----:B------:R-:W-:Y:S01]  /*3f80*/  SEL R10, R71, R10, !P3 ;  /* 0x0000000a470a7207 */ /* 0x000fe20005800000 */
[----:B------:R-:W-:Y:S01]  /*3f90*/  IMAD R74, R74, UR4, RZ ;  /* 0x000000044a4a7c24 */ /* 0x000fe2000f8e02ff */
[----:B------:R-:W-:-:S02]  /*3fa0*/  SHF.R.S32.HI R19, RZ, 0x1f, R8 ;  /* 0x0000001fff137819 */ /* 0x000fc40000011408 */
[----:B------:R-:W-:Y:S02]  /*3fb0*/  IADD3 R8, P2, R8, UR8, RZ ;  /* 0x0000000808087c10 */ /* 0x000fe4000ff5e0ff */
[C---:B------:R-:W-:Y:S02]  /*3fc0*/  SEL R73, R71.reuse, R73, !P3 ;  /* 0x0000004947497207 */ /* 0x040fe40005800000 */
[----:B------:R-:W-:Y:S02]  /*3fd0*/  SEL R0, R71, R0, !P3 ;  /* 0x0000000047007207 */ /* 0x000fe40005800000 */
[----:B------:R-:W-:Y:S01]  /*3fe0*/  IADD3.X R19, R19, UR9, RZ, P2, !PT ;  /* 0x0000000913137c10 */ /* 0x000fe200097fe4ff */
[----:B------:R-:W-:Y:S01]  /*3ff0*/  IMAD R10, R10, UR4, RZ ;  /* 0x000000040a0a7c24 */ /* 0x000fe2000f8e02ff */
[----:B------:R-:W-:Y:S01]  /*4000*/  SHF.R.S32.HI R20, RZ, 0x1f, R9 ;  /* 0x0000001fff147819 */ /* 0x000fe20000011409 */
[----:B------:R-:W-:Y:S01]  /*4010*/  IMAD R73, R73, UR4, RZ ;  /* 0x0000000449497c24 */ /* 0x000fe2000f8e02ff */
[----:B------:R-:W-:Y:S01]  /*4020*/  IADD3 R90, P2, R74, UR8, RZ ;  /* 0x000000084a5a7c10 */ /* 0x000fe2000ff5e0ff */
[----:B------:R-:W-:Y:S01]  /*4030*/  IMAD R0, R0, UR4, RZ ;  /* 0x0000000400007c24 */ /* 0x000fe2000f8e02ff */
[----:B------:R-:W-:-:S02]  /*4040*/  SEL R11, R71, R11, !P3 ;  /* 0x0000000b470b7207 */ /* 0x000fc40005800000 */
[----:B------:R-:W-:Y:S02]  /*4050*/  IADD3 R9, P1, R9, UR8, RZ ;  /* 0x0000000809097c10 */ /* 0x000fe4000ff3e0ff */
[C---:B------:R-:W-:Y:S02]  /*4060*/  SEL R5, R71.reuse, R15, !P3 ;  /* 0x0000000f47057207 */ /* 0x040fe40005800000 */
[C---:B------:R-:W-:Y:S02]  /*4070*/  SEL R12, R71.reuse, R12, !P3 ;  /* 0x0000000c470c7207 */ /* 0x040fe40005800000 */
[C---:B------:R-:W-:Y:S01]  /*4080*/  SEL R72, R71.reuse, R72, !P3 ;  /* 0x0000004847487207 */ /* 0x040fe20005800000 */
[----:B------:R0:W-:Y:S01]  /*4090*/  STL [R1+0x88], R90 ;  /* 0x0000885a01007387 */ /* 0x0001e20000100800 */
[----:B------:R-:W-:Y:S02]  /*40a0*/  SEL R6, R71, R6, !P3 ;  /* 0x0000000647067207 */ /* 0x000fe40005800000 */
[----:B------:R-:W-:Y:S01]  /*40b0*/  @!P6 LOP3.LUT R3, RZ, R4, RZ, 0x33, !PT ;  /* 0x00000004ff03e212 */ /* 0x000fe200078e33ff */
[----:B------:R-:W-:Y:S01]  /*40c0*/  IMAD R4, R11, UR4, RZ ;  /* 0x000000040b047c24 */ /* 0x000fe2000f8e02ff */
[----:B------:R-:W-:Y:S01]  /*40d0*/  IADD3.X R20, R20, UR9, RZ, P1, !PT ;  /* 0x0000000914147c10 */ /* 0x000fe20008ffe4ff */
[----:B------:R-:W-:Y:S01]  /*40e0*/  IMAD R5, R5, UR4, RZ ;  /* 0x0000000405057c24 */ /* 0x000fe2000f8e02ff */
[----:B------:R-:W-:Y:S01]  /*40f0*/  SHF.R.S32.HI R21, RZ, 0x1f, R10 ;  /* 0x0000001fff157819 */ /* 0x000fe2000001140a */
[----:B------:R-:W-:Y:S01]  /*4100*/  IMAD R12, R12, UR4, RZ ;  /* 0x000000040c0c7c24 */ /* 0x000fe2000f8e02ff */
[----:B------:R-:W-:Y:S01]  /*4110*/  SEL R14, R71, R14, !P3 ;  /* 0x0000000e470e7207 */ /* 0x000fe20005800000 */
[----:B------:R-:W-:Y:S01]  /*4120*/  IMAD R72, R72, UR4, RZ ;  /* 0x0000000448487c24 */ /* 0x000fe2000f8e02ff */
[----:B0-----:R-:W-:-:S02]  /*4130*/  IADD3 R90, P1, R73, UR8, RZ ;  /* 0x00000008495a7c10 */ /* 0x001fc4000ff3e0ff */
[----:B------:R-:W-:Y:S02]  /*4140*/  SHF.R.S32.HI R11, RZ, 0x1f, R0 ;  /* 0x0000001fff0b7819 */ /* 0x000fe40000011400 */
[----:B------:R-:W-:Y:S01]  /*4150*/  IADD3 R10, P0, R10, UR8, RZ ;  /* 0x000000080a0a7c10 */ /* 0x000fe2000ff1e0ff */
[----:B------:R-:W-:Y:S01]  /*4160*/  IMAD R6, R6, UR4, RZ ;  /* 0x0000000406067c24 */ /* 0x000fe2000f8e02ff */
[C---:B------:R-:W-:Y:S02]  /*4170*/  SEL R70, R71.reuse, R70, !P3 ;  /* 0x0000004647467207 */ /* 0x040fe40005800000 */
[----:B------:R-:W-:Y:S02]  /*4180*/  IADD3 R0, P4, R0, UR8, RZ ;  /* 0x0000000800007c10 */ /* 0x000fe4000ff9e0ff */
[C---:B------:R-:W-:Y:S01]  /*4190*/  SEL R16, R71.reuse, R16, !P3 ;  /* 0x0000001047107207 */ /* 0x040fe20005800000 */
[----:B------:R0:W-:Y:S01]  /*41a0*/  STL [R1+0x90], R90 ;  /* 0x0000905a01007387 */ /* 0x0001e20000100800 */
[----:B------:R-:W-:-:S02]  /*41b0*/  SEL R7, R71, R7, !P3 ;  /* 0x0000000747077207 */ /* 0x000fc40005800000 */
[C---:B------:R-:W-:Y:S02]  /*41c0*/  SEL R18, R71.reuse, R18, !P3 ;  /* 0x0000001247127207 */ /* 0x040fe40005800000 */
[C---:B------:R-:W-:Y:S02]  /*41d0*/  SEL R68, R71.reuse, R68, !P3 ;  /* 0x0000004447447207 */ /* 0x040fe40005800000 */
[C---:B------:R-:W-:Y:S02]  /*41e0*/  SEL R66, R71.reuse, R66, !P3 ;  /* 0x0000004247427207 */ /* 0x040fe40005800000 */
[C---:B------:R-:W-:Y:S02]  /*41f0*/  SEL R64, R71.reuse, R64, !P3 ;  /* 0x0000004047407207 */ /* 0x040fe40005800000 */
[C---:B------:R-:W-:Y:S02]  /*4200*/  SEL R62, R71.reuse, R62, !P3 ;  /* 0x0000003e473e7207 */ /* 0x040fe40005800000 */
        /* <DEDUP_REMOVED lines=42> */
[C---:B------:R-:W-:Y:S01]  /*44b0*/  SEL R69, R71.reuse, R69, !P3 ;  /* 0x0000004547457207 */ /* 0x040fe20005800000 */
[----:B------:R-:W-:Y:S01]  /*44c0*/  IMAD R14, R14, UR4, RZ ;  /* 0x000000040e0e7c24 */ /* 0x000fe2000f8e02ff */
[----:B------:R-:W-:-:S02]  /*44d0*/  SEL R71, R71, R13, !P3 ;  /* 0x0000000d47477207 */ /* 0x000fc40005800000 */
[----:B------:R-:W-:Y:S01]  /*44e0*/  IADD3.X R21, R21, UR9, RZ, P0, !PT ;  /* 0x0000000915157c10 */ /* 0x000fe200087fe4ff */
[----:B------:R-:W-:Y:S01]  /*44f0*/  IMAD R70, R70, UR4, RZ ;  /* 0x0000000446467c24 */ /* 0x000fe2000f8e02ff */
[----:B------:R-:W-:Y:S02]  /*4500*/  SHF.R.S32.HI R13, RZ, 0x1f, R5 ;  /* 0x0000001fff0d7819 */ /* 0x000fe40000011405 */
[----:B------:R-:W-:Y:S02]  /*4510*/  SHF.R.S32.HI R22, RZ, 0x1f, R12 ;  /* 0x0000001fff167819 */ /* 0x000fe4000001140c */
[----:B------:R-:W-:Y:S02]  /*4520*/  IADD3.X R11, R11, UR9, RZ, P4, !PT ;  /* 0x000000090b0b7c10 */ /* 0x000fe4000a7fe4ff */
[----:B0-----:R-:W-:Y:S01]  /*4530*/  IADD3 R90, P0, R72, UR8, RZ ;  /* 0x00000008485a7c10 */ /* 0x001fe2000ff1e0ff */
[----:B------:R-:W-:Y:S01]  /*4540*/  IMAD R16, R16, UR4, RZ ;  /* 0x0000000410107c24 */ /* 0x000fe2000f8e02ff */
[----:B------:R-:W-:-:S02]  /*4550*/  IADD3 R5, P6, R5, UR8, RZ ;  /* 0x0000000805057c10 */ /* 0x000fc4000ffde0ff */
[----:B------:R-:W-:Y:S01]  /*4560*/  IADD3 R12, P4, R12, UR8, RZ ;  /* 0x000000080c0c7c10 */ /* 0x000fe2000ff9e0ff */
[----:B------:R-:W-:Y:S01]  /*4570*/  IMAD R7, R7, UR4, RZ ;  /* 0x0000000407077c24 */ /* 0x000fe2000f8e02ff */
[----:B------:R-:W-:Y:S02]  /*4580*/  SHF.R.S32.HI R15, RZ, 0x1f, R6 ;  /* 0x0000001fff0f7819 */ /* 0x000fe40000011406 */
[----:B------:R-:W-:Y:S01]  /*4590*/  IADD3 R6, P5, R6, UR8, RZ ;  /* 0x0000000806067c10 */ /* 0x000fe2000ffbe0ff */
[----:B------:R0:W-:Y:S01]  /*45a0*/  STL [R1+0x98], R90 ;  /* 0x0000985a01007387 */ /* 0x0001e20000100800 */
[----:B------:R-:W-:Y:S01]  /*45b0*/  SHF.R.S32.HI R23, RZ, 0x1f, R14 ;  /* 0x0000001fff177819 */ /* 0x000fe2000001140e */
[----:B------:R-:W-:Y:S01]  /*45c0*/  IMAD R68, R68, UR4, RZ ;  /* 0x0000000444447c24 */ /* 0x000fe2000f8e02ff */
[----:B------:R-:W-:Y:S02]  /*45d0*/  IADD3.X R13, R13, UR9, RZ, P6, !PT ;  /* 0x000000090d0d7c10 */ /* 0x000fe4000b7fe4ff */
[----:B------:R-:W-:-:S02]  /*45e0*/  IADD3.X R22, R22, UR9, RZ, P4, !PT ;  /* 0x0000000916167c10 */ /* 0x000fc4000a7fe4ff */
[----:B------:R-:W-:Y:S01]  /*45f0*/  IADD3 R14, P6, R14, UR8, RZ ;  /* 0x000000080e0e7c10 */ /* 0x000fe2000ffde0ff */
[----:B------:R-:W-:Y:S01]  /*4600*/  IMAD R18, R18, UR4, RZ ;  /* 0x0000000412127c24 */ /* 0x000fe2000f8e02ff */
[----:B------:R-:W-:Y:S02]  /*4610*/  SHF.R.S32.HI R77, RZ, 0x1f, R16 ;  /* 0x0000001fff4d7819 */ /* 0x000fe40000011410 */
[----:B0-----:R-:W-:Y:S02]  /*4620*/  IADD3 R90, P4, R70, UR8, RZ ;  /* 0x00000008465a7c10 */ /* 0x001fe4000ff9e0ff */
[----:B------:R-:W-:Y:S02]  /*4630*/  IADD3.X R15, R15, UR9, RZ, P5, !PT ;  /* 0x000000090f0f7c10 */ /* 0x000fe4000affe4ff */
[----:B------:R-:W-:Y:S02]  /*4640*/  SHF.R.S32.HI R17, RZ, 0x1f, R7 ;  /* 0x0000001fff117819 */ /* 0x000fe40000011407 */
[----:B------:R-:W-:-:S02]  /*4650*/  IADD3 R16, P5, R16, UR8, RZ ;  /* 0x0000000810107c10 */ /* 0x000fc4000ffbe0ff */
[----:B------:R-:W-:Y:S01]  /*4660*/  IADD3 R7, P3, R7, UR8, RZ ;  /* 0x0000000807077c10 */ /* 0x000fe2000ff7e0ff */
[----:B------:R0:W-:Y:S01]  /*4670*/  STL [R1+0xa0], R90 ;  /* 0x0000a05a01007387 */ /* 0x0001e20000100800 */
[----:B------:R-:W-:Y:S01]  /*4680*/  IADD3.X R23, R23, UR9, RZ, P6, !PT ;  /* 0x0000000917177c10 */ /* 0x000fe2000b7fe4ff */
[----:B------:R-:W-:Y:S01]  /*4690*/  IMAD R66, R66, UR4, RZ ;  /* 0x0000000442427c24 */ /* 0x000fe2000f8e02ff */
[----:B------:R-:W-:Y:S02]  /*46a0*/  IADD3 R91, P6, R68, UR8, RZ ;  /* 0x00000008445b7c10 */ /* 0x000fe4000ffde0ff */
[----:B------:R-:W-:Y:S02]  /*46b0*/  SHF.R.S32.HI R76, RZ, 0x1f, R18 ;  /* 0x0000001fff4c7819 */ /* 0x000fe40000011412 */
[----:B------:R-:W-:Y:S02]  /*46c0*/  IADD3.X R17, R17, UR9, RZ, P3, !PT ;  /* 0x0000000911117c10 */ /* 0x000fe40009ffe4ff */
[----:B0-----:R-:W-:-:S02]  /*46d0*/  IADD3.X R90, R77, UR9, RZ, P5, !PT ;  /* 0x000000094d5a7c10 */ /* 0x001fc4000affe4ff */
[----:B------:R-:W-:Y:S01]  /*46e0*/  IADD3 R18, P3, R18, UR8, RZ ;  /* 0x0000000812127c10 */ /* 0x000fe2000ff7e0ff */
[----:B------:R0:W-:Y:S01]  /*46f0*/  STL [R1+0xa8], R91 ;  /* 0x0000a85b01007387 */ /* 0x0001e20000100800 */
[----:B------:R-:W-:-:S03]  /*4700*/  IMAD R64, R64, UR4, RZ ;  /* 0x0000000440407c24 */ /* 0x000fc6000f8e02ff */
[----:B------:R1:W-:Y:S01]  /*4710*/  STL [R1+0x68], R90 ;  /* 0x0000685a01007387 */ /* 0x0003e20000100800 */
[----:B------:R-:W-:Y:S02]  /*4720*/  SHF.R.S32.HI R75, RZ, 0x1f, R74 ;  /* 0x0000001fff4b7819 */ /* 0x000fe4000001144a */
[----:B0-----:R-:W-:Y:S02]  /*4730*/  IADD3 R91, P5, R66, UR8, RZ ;  /* 0x00000008425b7c10 */ /* 0x001fe4000ffbe0ff */
[----:B-1----:R-:W-:-:S03]  /*4740*/  IADD3.X R90, R76, UR9, RZ, P3, !PT ;  /* 0x000000094c5a7c10 */ /* 0x002fc60009ffe4ff */
        /* <DEDUP_REMOVED lines=223> */
[----:B------:R-:W-:-:S03]  /*5540*/  SHF.R.S32.HI R35, RZ, 0x1f, R33 ;  /* 0x0000001fff237819 */ /* 0x000fc60000011421 */
[----:B------:R1:W-:Y:S01]  /*5550*/  STL [R1+0x1a4], R90 ;  /* 0x0001a45a01007387 */ /* 0x0003e20000100800 */
[----:B------:R-:W-:Y:S01]  /*5560*/  IMAD R2, R2, UR4, RZ ;  /* 0x0000000402027c24 */ /* 0x000fe2000f8e02ff */
[----:B0-----:R-:W-:Y:S02]  /*5570*/  IADD3 R91, P1, R24, UR8, RZ ;  /* 0x00000008185b7c10 */ /* 0x001fe4000ff3e0ff */
[----:B-1----:R-:W-:-:S03]  /*5580*/  IADD3.X R90, R37, UR9, RZ, P0, !PT ;  /* 0x00000009255a7c10 */ /* 0x002fc600087fe4ff */
[----:B------:R-:W-:Y:S01]  /*5590*/  STL [R1+0x1e0], R91 ;  /* 0x0001e05b01007387 */ /* 0x000fe20000100800 */
[----:B------:R-:W-:Y:S02]  /*55a0*/  SHF.R.S32.HI R30, RZ, 0x1f, R4 ;  /* 0x0000001fff1e7819 */ /* 0x000fe40000011404 */
[----:B------:R-:W-:Y:S01]  /*55b0*/  IADD3 R4, P0, R4, UR8, RZ ;  /* 0x0000000804047c10 */ /* 0x000fe2000ff1e0ff */
[----:B------:R0:W-:Y:S01]  /*55c0*/  STL [R1+0x1ac], R90 ;  /* 0x0001ac5a01007387 */ /* 0x0001e20000100800 */
[----:B------:R-:W-:Y:S02]  /*55d0*/  SHF.R.S32.HI R33, RZ, 0x1f, R31 ;  /* 0x0000001fff217819 */ /* 0x000fe4000001141f */
[----:B------:R-:W-:Y:S01]  /*55e0*/  SHF.R.S32.HI R34, RZ, 0x1f, R2 ;  /* 0x0000001fff227819 */ /* 0x000fe20000011402 */
[----:B------:R-:W-:Y:S01]  /*55f0*/  STL [R1+0x1e8], R4 ;  /* 0x0001e80401007387 */ /* 0x000fe20000100800 */
[----:B------:R-:W-:Y:S01]  /*5600*/  IMAD R59, R59, UR4, RZ ;  /* 0x000000043b3b7c24 */ /* 0x000fe2000f8e02ff */
[----:B0-----:R-:W-:-:S02]  /*5610*/  IADD3.X R90, R35, UR9, RZ, P4, !PT ;  /* 0x00000009235a7c10 */ /* 0x001fc4000a7fe4ff */
[----:B------:R-:W-:-:S03]  /*5620*/  IADD3 R2, P4, R2, UR8, RZ ;  /* 0x0000000802027c10 */ /* 0x000fc6000ff9e0ff */
[----:B------:R0:W-:Y:S01]  /*5630*/  STL [R1+0x1b4], R90 ;  /* 0x0001b45a01007387 */ /* 0x0001e20000100800 */
[----:B------:R-:W-:Y:S01]  /*5640*/  SHF.R.S32.HI R31, RZ, 0x1f, R29 ;  /* 0x0000001fff1f7819 */ /* 0x000fe2000001141d */
[----:B------:R-:W-:Y:S02]  /*5650*/  IMAD R61, R61, UR4, RZ ;  /* 0x000000043d3d7c24 */ /* 0x000fe4000f8e02ff */
[----:B------:R1:W-:Y:S01]  /*5660*/  STL [R1+0x1f0], R2 ;  /* 0x0001f00201007387 */ /* 0x0003e20000100800 */
[----:B0-----:R-:W-:Y:S02]  /*5670*/  IADD3.X R90, R33, UR9, RZ, P6, !PT ;  /* 0x00000009215a7c10 */ /* 0x001fe4000b7fe4ff */
[----:B-1----:R-:W-:-:S03]  /*5680*/  IADD3 R2, P6, R59, UR8, RZ ;  /* 0x000000083b027c10 */ /* 0x002fc6000ffde0ff */
        /* <DEDUP_REMOVED lines=10> */
[----:B0-----:R-:W-:Y:S01]  /*5730*/  IADD3.X R90, R29, UR9, RZ, P3, !PT ;  /* 0x000000091d5a7c10 */ /* 0x001fe20009ffe4ff */
[----:B------:R-:W-:Y:S01]  /*5740*/  IMAD R67, R67, UR4, RZ ;  /* 0x0000000443437c24 */ /* 0x000fe2000f8e02ff */
[----:B-1----:R-:W-:-:S03]  /*5750*/  IADD3 R2, P3, R63, UR8, RZ ;  /* 0x000000083f027c10 */ /* 0x002fc6000ff7e0ff */
[----:B------:R0:W-:Y:S01]  /*5760*/  STL [R1+0x1cc], R90 ;  /* 0x0001cc5a01007387 */ /* 0x0001e20000100800 */
[----:B------:R-:W-:-:S03]  /*5770*/  SHF.R.S32.HI R25, RZ, 0x1f, R24 ;  /* 0x0000001fff197819 */ /* 0x000fc60000011418 */
[----:B------:R1:W-:Y:S01]  /*5780*/  STL [R1+0x208], R2 ;  /* 0x0002080201007387 */ /* 0x0003e20000100800 */
[----:B------:R-:W-:Y:S02]  /*5790*/  IADD3.X R91, R25, UR9, RZ, P1, !PT ;  /* 0x00000009195b7c10 */ /* 0x000fe40008ffe4ff */
[----:B0-----:R-:W-:Y:S01]  /*57a0*/  IADD3.X R90, R27, UR9, RZ, P2, !PT ;  /* 0x000000091b5a7c10 */ /* 0x001fe200097fe4ff */
[----:B------:R-:W-:Y:S01]  /*57b0*/  IMAD R69, R69, UR4, RZ ;  /* 0x0000000445457c24 */ /* 0x000fe2000f8e02ff */
[----:B-1----:R-:W-:-:S03]  /*57c0*/  IADD3 R2, P2, R65, UR8, RZ ;  /* 0x0000000841027c10 */ /* 0x002fc6000ff5e0ff */
[----:B------:R0:W-:Y:S01]  /*57d0*/  STL [R1+0x1d4], R90 ;  /* 0x0001d45a01007387 */ /* 0x0001e20000100800 */
[----:B------:R-:W-:-:S03]  /*57e0*/  IMAD R71, R71, UR4, RZ ;  /* 0x0000000447477c24 */ /* 0x000fc6000f8e02ff */
[----:B------:R1:W-:Y:S01]  /*57f0*/  STL [R1+0x210], R2 ;  /* 0x0002100201007387 */ /* 0x0003e20000100800 */
[----:B0-----:R-:W-:-:S03]  /*5800*/  IADD3 R90, P1, R67, UR8, RZ ;  /* 0x00000008435a7c10 */ /* 0x001fc6000ff3e0ff */
[----:B------:R0:W-:Y:S01]  /*5810*/  STL [R1+0x1dc], R91 ;  /* 0x0001dc5b01007387 */ /* 0x0001e20000100800 */
[----:B------:R-:W-:-:S03]  /*5820*/  SHF.R.S32.HI R4, RZ, 0x1f, R59 ;  /* 0x0000001fff047819 */ /* 0x000fc6000001143b */
[----:B------:R2:W-:Y:S01]  /*5830*/  STL [R1+0x218], R90 ;  /* 0x0002185a01007387 */ /* 0x0005e20000100800 */
[----:B-1----:R-:W-:Y:S02]  /*5840*/  SHF.R.S32.HI R2, RZ, 0x1f, R69 ;  /* 0x0000001fff027819 */ /* 0x002fe40000011445 */
[----:B0-----:R-:W-:Y:S02]  /*5850*/  IADD3.X R91, R30, UR9, RZ, P0, !PT ;  /* 0x000000091e5b7c10 */ /* 0x001fe400087fe4ff */
[----:B--2---:R-:W-:Y:S02]  /*5860*/  IADD3 R90, P0, R69, UR8, RZ ;  /* 0x00000008455a7c10 */ /* 0x004fe4000ff1e0ff */
[----:B------:R-:W0:Y:S01]  /*5870*/  LDC R69, c[0x0][0x238] ;  /* 0x00008e00ff457b82 */ /* 0x000e220000000800 */
[----:B------:R1:W-:Y:S01]  /*5880*/  STL [R1+0x1e4], R91 ;  /* 0x0001e45b01007387 */ /* 0x0003e20000100800 */
[----:B------:R-:W-:-:S03]  /*5890*/  IADD3.X R92, R34, UR9, RZ, P4, !PT ;  /* 0x00000009225c7c10 */ /* 0x000fc6000a7fe4ff */
[----:B------:R2:W-:Y:S01]  /*58a0*/  STL [R1+0x220], R90 ;  /* 0x0002205a01007387 */ /* 0x0005e20000100800 */
[----:B------:R-:W-:Y:S02]  /*58b0*/  SHF.R.S32.HI R32, RZ, 0x1f, R61 ;  /* 0x0000001fff207819 */ /* 0x000fe4000001143d */
[----:B------:R-:W-:Y:S02]  /*58c0*/  SHF.R.S32.HI R28, RZ, 0x1f, R63 ;  /* 0x0000001fff1c7819 */ /* 0x000fe4000001143f */
[----:B-1----:R-:W-:Y:S01]  /*58d0*/  IADD3 R91, P4, R71, UR8, RZ ;  /* 0x00000008475b7c10 */ /* 0x002fe2000ff9e0ff */
[----:B------:R-:W-:Y:S01]  /*58e0*/  STL [R1+0x1ec], R92 ;  /* 0x0001ec5c01007387 */ /* 0x000fe20000100800 */
[----:B--2---:R-:W-:-:S03]  /*58f0*/  IADD3.X R90, R4, UR9, RZ, P6, !PT ;  /* 0x00000009045a7c10 */ /* 0x004fc6000b7fe4ff */
[----:B------:R1:W-:Y:S01]  /*5900*/  STL [R1+0x228], R91 ;  /* 0x0002285b01007387 */ /* 0x0003e20000100800 */
[----:B------:R-:W-:-:S03]  /*5910*/  SHF.R.S32.HI R26, RZ, 0x1f, R65 ;  /* 0x0000001fff1a7819 */ /* 0x000fc60000011441 */
[----:B------:R2:W-:Y:S01]  /*5920*/  STL [R1+0x1f4], R90 ;  /* 0x0001f45a01007387 */ /* 0x0005e20000100800 */
[----:B------:R-:W-:Y:S02]  /*5930*/  SHF.R.S32.HI R24, RZ, 0x1f, R67 ;  /* 0x0000001fff187819 */ /* 0x000fe40000011443 */
[----:B-1----:R-:W-:Y:S02]  /*5940*/  IADD3.X R91, R32, UR9, RZ, P5, !PT ;  /* 0x00000009205b7c10 */ /* 0x002fe4000affe4ff */
[----:B--2---:R-:W-:-:S03]  /*5950*/  IADD3.X R90, R28, UR9, RZ, P3, !PT ;  /* 0x000000091c5a7c10 */ /* 0x004fc60009ffe4ff */
[----:B------:R1:W-:Y:S01]  /*5960*/  STL [R1+0x1fc], R91 ;  /* 0x0001fc5b01007387 */ /* 0x0003e20000100800 */
[----:B------:R-:W-:Y:S02]  /*5970*/  SHF.R.S32.HI R25, RZ, 0x1f, R71 ;  /* 0x0000001fff197819 */ /* 0x000fe40000011447 */
[----:B------:R-:W-:Y:S01]  /*5980*/  IADD3.X R92, R26, UR9, RZ, P2, !PT ;  /* 0x000000091a5c7c10 */ /* 0x000fe200097fe4ff */
[----:B------:R2:W-:Y:S01]  /*5990*/  STL [R1+0x204], R90 ;  /* 0x0002045a01007387 */ /* 0x0005e20000100800 */
[----:B-1----:R-:W-:-:S03]  /*59a0*/  IADD3.X R91, R24, UR9, RZ, P1, !PT ;  /* 0x00000009185b7c10 */ /* 0x002fc60008ffe4ff */
[----:B------:R-:W-:Y:S01]  /*59b0*/  STL [R1+0x20c], R92 ;  /* 0x00020c5c01007387 */ /* 0x000fe20000100800 */
[----:B--2---:R-:W-:Y:S02]  /*59c0*/  IADD3.X R90, R2, UR9, RZ, P0, !PT ;  /* 0x00000009025a7c10 */ /* 0x004fe400087fe4ff */
[----:B------:R-:W-:Y:S01]  /*59d0*/  IADD3.X R2, R25, UR9, RZ, P4, !PT ;  /* 0x0000000919027c10 */ /* 0x000fe2000a7fe4ff */
[----:B------:R0:W-:Y:S04]  /*59e0*/  STL [R1+0x214], R91 ;  /* 0x0002145b01007387 */ /* 0x0001e80000100800 */
[----:B------:R-:W-:Y:S04]  /*59f0*/  STL [R1+0x21c], R90 ;  /* 0x00021c5a01007387 */ /* 0x000fe80000100800 */
[----:B------:R1:W-:Y:S01]  /*5a00*/  STL [R1+0x224], R2 ;  /* 0x0002240201007387 */ /* 0x0003e20000100800 */
[----:B0-----:R-:W-:-:S02]  /*5a10*/  IMAD R91, R85, R69, RZ ;  /* 0x00000045555b7224 */ /* 0x001fc400078e02ff */
[----:B-1----:R-:W-:Y:S02]  /*5a20*/  IMAD.SHL.U32 R2, R89, 0x8, RZ ;  /* 0x0000000859027824 */ /* 0x002fe400078e00ff */
[----:B------:R-:W-:-:S03]  /*5a30*/  IMAD R89, R84, R69, RZ ;  /* 0x0000004554597224 */ /* 0x000fc600078e02ff */
[----:B------:R-:W-:Y:S01]  /*5a40*/  STL [R1+0x318], R2 ;  /* 0x0003180201007387 */ /* 0x000fe20000100800 */
[----:B------:R-:W-:-:S03]  /*5a50*/  IMAD R90, R83, R69, RZ ;  /* 0x00000045535a7224 */ /* 0x000fc600078e02ff */
[----:B------:R0:W-:Y:S01]  /*5a60*/  STL [R1+0x24c], R89 ;  /* 0x00024c5901007387 */ /* 0x0001e20000100800 */
[-C--:B------:R-:W-:Y:S02]  /*5a70*/  IMAD R90, R86, R69.reuse, RZ ;  /* 0x00000045565a7224 */ /* 0x080fe400078e02ff */
[-C--:B------:R-:W-:Y:S02]  /*5a80*/  IMAD R91, R79, R69.reuse, RZ ;  /* 0x000000454f5b7224 */ /* 0x080fe400078e02ff */
[-C--:B------:R-:W-:Y:S02]  /*5a90*/  IMAD R90, R80, R69.reuse, RZ ;  /* 0x00000045505a7224 */ /* 0x080fe400078e02ff */
[----:B0-----:R-:W-:-:S05]  /*5aa0*/  IMAD R89, R78, R69, RZ ;  /* 0x000000454e597224 */ /* 0x001fca00078e02ff */
[----:B------:R0:W-:Y:S04]  /*5ab0*/  STL [R1+0x248], R89 ;  /* 0x0002485901007387 */ /* 0x0001e80000100800 */
[----:B------:R1:W-:Y:S04]  /*5ac0*/  STL [R1+0x244], R91 ;  /* 0x0002445b01007387 */ /* 0x0003e80000100800 */
[----:B------:R1:W-:Y:S01]  /*5ad0*/  STL [R1+0x240], R90 ;  /* 0x0002405a01007387 */ /* 0x0003e20000100800 */
[----:B------:R-:W-:Y:S01]  /*5ae0*/  IMAD R3, R3, UR5, RZ ;  /* 0x0000000503037c24 */ /* 0x000fe2000f8e02ff */
[----:B------:R-:W-:Y:S01]  /*5af0*/  UIADD3 UR4, UR12, 0x8000, URZ ;  /* 0x000080000c047890 */ /* 0x000fe2000fffe03f */
[----:B------:R-:W-:-:S03]  /*5b00*/  ULDC UR5, c[0x0][0x23c] ;  /* 0x00008f0000057ab9 */ /* 0x000fc60000000800 */
[----:B------:R-:W-:Y:S01]  /*5b10*/  USHF.R.U32.HI UR4, URZ, 0x4, UR4 ;  /* 0x000000043f047899 */ /* 0x000fe20008011604 */
[----:B------:R-:W-:Y:S01]  /*5b20*/  IADD3 R4, P6, R3, UR6, RZ ;  /* 0x0000000603047c10 */ /* 0x000fe2000ffde0ff */
[----:B------:R-:W-:Y:S01]  /*5b30*/  IMAD R2, R82, UR5, RZ ;  /* 0x0000000552027c24 */ /* 0x000fe2000f8e02ff */
[----:B------:R-:W-:Y:S01]  /*5b40*/  CS2R R24, SRZ ;  /* 0x0000000000187805 */ /* 0x000fe2000001ff00 */
[----:B------:R-:W-:Y:S01]  /*5b50*/  USGXT.U32 UR4, UR4, 0xe ;  /* 0x0000000e0404789a */ /* 0x000fe20008000000 */
[----:B0-----:R-:W-:Y:S01]  /*5b60*/  IMAD R89, R81, R69, RZ ;  /* 0x0000004551597224 */ /* 0x001fe200078e02ff */
[----:B------:R-:W-:Y:S02]  /*5b70*/  LEA.HI.X.SX32 R3, R3, UR7, 0x1, P6 ;  /* 0x0000000703037c11 */ /* 0x000fe4000b0f0eff */
        /* <DEDUP_REMOVED lines=20> */
[----:B------:R-:W-:Y:S01]  /*5cc0*/  CS2R R66, SRZ ;  /* 0x0000000000427805 */ /* 0x000fe2000001ff00 */
[----:B------:R-:W-:Y:S01]  /*5cd0*/  USHF.L.U32 UR15, UR5, 0x6, URZ ;  /* 0x00000006050f7899 */ /* 0x000fe2000800063f */
[----:B------:R-:W-:Y:S02]  /*5ce0*/  SHF.R.S32.HI R88, RZ, 0x6, R88 ;  /* 0x00000006ff587819 */ /* 0x000fe40000011458 */
        /* <DEDUP_REMOVED lines=9> */
[----:B------:R-:W-:Y:S01]  /*5d80*/  CS2R R86, SRZ ;  /* 0x0000000000567805 */ /* 0x000fe2000001ff00 */
[----:B------:R-:W-:Y:S01]  /*5d90*/  UMOV UR8, 0xfffffffe ;  /* 0xfffffffe00087882 */ /* 0x000fe20000000000 */
[----:B------:R-:W-:Y:S01]  /*5da0*/  UMOV UR9, 0x7fffffdf ;  /* 0x7fffffdf00097882 */ /* 0x000fe20000000000 */
[----:B------:R-:W-:-:S02]  /*5db0*/  UMOV UR5, URZ ;  /* 0x0000003f00057c82 */ /* 0x000fc40008000000 */
[----:B-1----:R-:W-:-:S12]  /*5dc0*/  UIADD3.64 UR8, UR4, -UR8, URZ ;  /* 0x8000000804087297 */ /* 0x002fd8000fffe03f */
.L_x_2:
[----:B------:R-:W2:Y:S01]  /*5dd0*/  LDL R97, [R1+0x24c] ;  /* 0x00024c0001617983 */ /* 0x000ea20000100800 */
[----:B------:R-:W0:Y:S01]  /*5de0*/  LDC R94, c[0x0][0x238] ;  /* 0x00008e00ff5e7b82 */ /* 0x000e220000000800 */
[----:B------:R-:W-:Y:S01]  /*5df0*/  PRMT R119, RZ, 0x7610, R119 ;  /* 0x00007610ff777816 */ /* 0x000fe20000000077 */
[----:B------:R-:W1:Y:S01]  /*5e00*/  S2R R89, SR_TID.X ;  /* 0x0000000000597919 */ /* 0x000e620000002100 */
[----:B------:R-:W3:Y:S05]  /*5e10*/  S2R R117, SR_TID.X ;  /* 0x0000000000757919 */ /* 0x000eea0000002100 */
[----:B------:R-:W4:Y:S01]  /*5e20*/  LDC R95, c[0x0][0x238] ;  /* 0x00008e00ff5f7b82 */ /* 0x000f220000000800 */
[----:B------:R-:W5:Y:S01]  /*5e30*/  S2R R96, SR_TID.X ;  /* 0x0000000000607919 */ /* 0x000f620000002100 */
[----:B------:R-:W-:Y:S04]  /*5e40*/  STL [R1+0x498], R22 ;  /* 0x0004981601007387 */ /* 0x000fe80000100800 */
[----:B------:R-:W-:Y:S04]  /*5e50*/  STL [R1+0x494], R111 ;  /* 0x0004946f01007387 */ /* 0x000fe80000100800 */
[----:B------:R-:W-:Y:S04]  /*5e60*/  STL [R1+0x490], R10 ;  /* 0x0004900a01007387 */ /* 0x000fe80000100800 */
[----:B------:R-:W-:Y:S04]  /*5e70*/  STL [R1+0x48c], R21 ;  /* 0x00048c1501007387 */ /* 0x000fe80000100800 */
[----:B------:R-:W-:Y:S01]  /*5e80*/  STL [R1+0x488], R113 ;  /* 0x0004887101007387 */ /* 0x000fe20000100800 */
[----:B-1----:R-:W-:-:S03]  /*5e90*/  LEA.HI R91, R89, 0x8, RZ, 0x1a ;  /* 0x00000008595b7811 */ /* 0x002fc600078fd0ff */
[----:B------:R-:W-:Y:S01]  /*5ea0*/  STL [R1+0x484], R9 ;  /* 0x0004840901007387 */ /* 0x000fe20000100800 */
[----:B---3--:R-:W-:Y:S01]  /*5eb0*/  LEA.HI R89, R117, 0x8, RZ, 0x1a ;  /* 0x0000000875597811 */ /* 0x008fe200078fd0ff */
[----:B0-----:R-:W-:Y:S01]  /*5ec0*/  IMAD R91, R91, R94, RZ ;  /* 0x0000005e5b5b7224 */ /* 0x001fe200078e02ff */
[----:B------:R-:W-:Y:S01]  /*5ed0*/  LEA.HI R90, R117, 0x28, RZ, 0x1a ;  /* 0x00000028755a7811 */ /* 0x000fe200078fd0ff */
[----:B------:R-:W-:Y:S01]  /*5ee0*/  STL [R1+0x480], R20 ;  /* 0x0004801401007387 */ /* 0x000fe20000100800 */
[----:B------:R-:W-:Y:S02]  /*5ef0*/  ISETP.GE.AND P3, PT, R89, UR13, PT ;  /* 0x0000000d59007c0c */ /* 0x000fe4000bf66270 */
[C---:B------:R-:W-:Y:S01]  /*5f00*/  IADD3 R92, P1, R91.reuse, R4, RZ ;  /* 0x000000045b5c7210 */ /* 0x040fe20007f3e0ff */
[----:B------:R-:W-:Y:S01]  /*5f10*/  STL [R1+0x47c], R115 ;  /* 0x00047c7301007387 */ /* 0x000fe20000100800 */
[----:B-----5:R-:W-:Y:S02]  /*5f20*/  LEA.HI R94, R96, 0x18, RZ, 0x1a ;  /* 0x00000018605e7811 */ /* 0x020fe400078fd0ff */
[----:B------:R-:W-:Y:S01]  /*5f30*/  LEA.HI.X.SX32 R93, R91, R3, 0x1, P1 ;  /* 0x000000035b5d7211 */ /* 0x000fe200008f0eff */
[----:B------:R-:W-:Y:S01]  /*5f40*/  STL [R1+0x478], R8 ;  /* 0x0004780801007387 */ /* 0x000fe20000100800 */
[----:B------:R-:W-:Y:S01]  /*5f50*/  LEA.HI R89, R117, 0x18, RZ, 0x1a ;  /* 0x0000001875597811 */ /* 0x000fe200078fd0ff */
[----:B----4-:R-:W-:Y:S01]  /*5f60*/  IMAD R94, R94, R95, RZ ;  /* 0x0000005f5e5e7224 */ /* 0x010fe200078e02ff */
[----:B------:R-:W-:Y:S01]  /*5f70*/  ISETP.GE.AND P4, PT, R90, UR13, PT ;  /* 0x0000000d5a007c0c */ /* 0x000fe2000bf86270 */
[----:B------:R-:W-:Y:S01]  /*5f80*/  STL [R1+0x474], R19 ;  /* 0x0004741301007387 */ /* 0x000fe20000100800 */
[----:B------:R-:W-:-:S02]  /*5f90*/  ISETP.GE.AND P0, PT, R89, UR13, PT ;  /* 0x0000000d59007c0c */ /* 0x000fc4000bf06270 */
[----:B------:R-:W-:Y:S01]  /*5fa0*/  LEA.HI R89, R117, 0x38, RZ, 0x1a ;  /* 0x0000003875597811 */ /* 0x000fe200078fd0ff */
[----:B------:R2:W3:Y:S01]  /*5fb0*/  @!P3 LDG.E.U8 R119, desc[UR16][R92.64] ;  /* 0x000000105c77b981 */ /* 0x0004e2000c1e1100 */
[----:B------:R-:W-:Y:S02]  /*5fc0*/  LEA.HI R96, R96, 0x38, RZ, 0x1a ;  /* 0x0000003860607811 */ /* 0x000fe400078fd0ff */
[C---:B------:R-:W-:Y:S01]  /*5fd0*/  IADD3 R90, P2, R94.reuse, R4, RZ ;  /* 0x000000045e5a7210 */ /* 0x040fe20007f5e0ff */
[----:B------:R-:W-:Y:S01]  /*5fe0*/  STL [R1+0x470], R7 ;  /* 0x0004700701007387 */ /* 0x000fe20000100800 */
[----:B------:R-:W-:Y:S02]  /*5ff0*/  ISETP.GE.AND P1, PT, R89, UR13, PT ;  /* 0x0000000d59007c0c */ /* 0x000fe4000bf26270 */
[----:B------:R-:W-:Y:S01]  /*6000*/  PRMT R89, RZ, 0x7610, R89 ;  /* 0x00007610ff597816 */ /* 0x000fe20000000059 */
[----:B------:R-:W-:Y:S01]  /*6010*/  STL [R1+0x46c], R17 ;  /* 0x00046c1101007387 */ /* 0x000fe20000100800 */
[----:B------:R-:W-:-:S03]  /*6020*/  LEA.HI.X.SX32 R91, R94, R3, 0x1, P2 ;  /* 0x000000035e5b7211 */ /* 0x000fc600010f0eff */
[----:B------:R-:W-:Y:S04]  /*6030*/  STL [R1+0x468], R6 ;  /* 0x0004680601007387 */ /* 0x000fe80000100800 */
[----:B------:R-:W-:Y:S04]  /*6040*/  STL [R1+0x464], R15 ;  /* 0x0004640f01007387 */ /* 0x000fe80000100800 */
[----:B------:R-:W-:Y:S04]  /*6050*/  STL [R1+0x460], R5 ;  /* 0x0004600501007387 */ /* 0x000fe80000100800 */
[----:B------:R-:W-:Y:S04]  /*6060*/  STL [R1+0x45c], R13 ;  /* 0x00045c0d01007387 */ /* 0x000fe80000100800 */
[----:B------:R-:W-:Y:S04]  /*6070*/  STL [R1+0x458], R0 ;  /* 0x0004580001007387 */ /* 0x000fe80000100800 */
[----:B------:R-:W-:Y:S04]  /*6080*/  STL [R1+0x454], R11 ;  /* 0x0004540b01007387 */ /* 0x000fe80000100800 */
[----:B------:R-:W-:Y:S01]  /*6090*/  STL [R1+0x3d8], R88 ;  /* 0x0003d85801007387 */ /* 0x000fe20000100800 */
[----:B--2---:R-:W-:Y:S01]  /*60a0*/  IADD3 R92, P3, R97, R4, RZ ;  /* 0x00000004615c7210 */ /* 0x004fe20007f7e0ff */
[----:B------:R-:W-:-:S02]  /*60b0*/  IMAD.MOV.U32 R93, RZ, RZ, R97 ;  /* 0x000000ffff5d7224 */ /* 0x000fc400078e0061 */
[----:B------:R-:W0:Y:S03]  /*60c0*/  LDC R97, c[0x0][0x238] ;  /* 0x00008e00ff617b82 */ /* 0x000e260000000800 */
[----:B------:R-:W-:-:S05]  /*60d0*/  LEA.HI.X.SX32 R93, R93, R3, 0x1, P3 ;  /* 0x000000035d5d7211 */ /* 0x000fca00018f0eff */
[----:B------:R-:W2:Y:S01]  /*60e0*/  @!P4 LDG.E.U8 R89, desc[UR16][R92.64] ;  /* 0x000000105c59c981 */ /* 0x000ea2000c1e1100 */
[----:B0-----:R-:W-:Y:S01]  /*60f0*/  IMAD R96, R96, R97, RZ ;  /* 0x0000006160607224 */ /* 0x001fe200078e02ff */
[----:B------:R-:W-:-:S06]  /*6100*/  PRMT R97, RZ, 0x7610, R97 ;  /* 0x00007610ff617816 */ /* 0x000fcc0000000061 */
[----:B------:R0:W4:Y:S01]  /*6110*/  @!P0 LDG.E.U8 R97, desc[UR16][R90.64] ;  /* 0x000000105a618981 */ /* 0x000122000c1e1100 */
[----:B------:R-:W-:-:S04]  /*6120*/  IADD3 R94, P2, R96, R4, RZ ;  /* 0x00000004605e7210 */ /* 0x000fc80007f5e0ff */
[----:B------:R-:W-:Y:S02]  /*6130*/  LEA.HI.X.SX32 R95, R96, R3, 0x1, P2 ;  /* 0x00000003605f7211 */ /* 0x000fe400010f0eff */
[----:B------:R-:W1:Y:S01]  /*6140*/  S2R R96, SR_TID.X ;  /* 0x0000000000607919 */ /* 0x000e620000002100 */
[----:B---3--:R-:W-:Y:S01]  /*6150*/  STL [R1+0x22c], R119 ;  /* 0x00022c7701007387 */ /* 0x008fe20000100800 */
[----:B-1----:R-:W-:-:S04]  /*6160*/  SHF.R.U32.HI R96, RZ, 0x6, R96 ;  /* 0x00000006ff607819 */ /* 0x002fc80000011660 */
[----:B------:R-:W-:-:S04]  /*6170*/  SGXT.U32 R96, R96, 0x3 ;  /* 0x000000036060781a */ /* 0x000fc80000000000 */
[----:B------:R-:W-:Y:S02]  /*6180*/  LOP3.LUT R96, R96, 0x10, RZ, 0xfc, !PT ;  /* 0x0000001060607812 */ /* 0x000fe400078efcff */
[----:B0-----:R-:W-:-:S06]  /*6190*/  PRMT R91, RZ, 0x7610, R91 ;  /* 0x00007610ff5b7816 */ /* 0x001fcc000000005b */
[----:B------:R-:W3:Y:S04]  /*61a0*/  @!P1 LDG.E.U8 R91, desc[UR16][R94.64] ;  /* 0x000000105e5b9981 */ /* 0x000ee8000c1e1100 */
[----:B--2---:R-:W-:Y:S04]  /*61b0*/  STL [R1+0x234], R89 ;  /* 0x0002345901007387 */ /* 0x004fe80000100800 */
[----:B----4-:R0:W-:Y:S02]  /*61c0*/  STL [R1+0x238], R97 ;  /* 0x0002386101007387 */ /* 0x0101e40000100800 */
[----:B0-----:R-:W0:Y:S02]  /*61d0*/  LDC R97, c[0x0][0x238] ;  /* 0x00008e00ff617b82 */ /* 0x001e240000000800 */
[----:B0-----:R-:W-:-:S02]  /*61e0*/  IMAD R96, R96, R97, RZ ;  /* 0x0000006160607224 */ /* 0x001fc400078e02ff */
[----:B------:R-:W2:Y:S01]  /*61f0*/  LDL R97, [R1+0x248] ;  /* 0x0002480001617983 */ /* 0x000ea20000100800 */
[----:B------:R-:W-:-:S04]  /*6200*/  SHF.R.U32.HI R119, RZ, 0x6, R117 ;  /* 0x00000006ff777819 */ /* 0x000fc80000011675 */
[----:B------:R-:W-:-:S04]  /*6210*/  SGXT.U32 R119, R119, 0x3 ;  /* 0x000000037777781a */ /* 0x000fc80000000000 */
[----:B------:R-:W-:Y:S02]  /*6220*/  ISETP.GE.AND P0, PT, R119, UR13, PT ;  /* 0x0000000d77007c0c */ /* 0x000fe4000bf06270 */
[----:B------:R-:W-:Y:S01]  /*6230*/  PRMT R98, RZ, 0x7610, R98 ;  /* 0x00007610ff627816 */ /* 0x000fe20000000062 */
[----:B---3--:R0:W-:Y:S01]  /*6240*/  STL [R1+0x230], R91 ;  /* 0x0002305b01007387 */ /* 0x0081e20000100800 */
[----:B--2---:R-:W-:-:S04]  /*6250*/  IADD3 R94, P1, R97, R4, RZ ;  /* 0x00000004615e7210 */ /* 0x004fc80007f3e0ff */
[----:B------:R-:W-:Y:S02]  /*6260*/  LEA.HI.X.SX32 R95, R97, R3, 0x1, P1 ;  /* 0x00000003615f7211 */ /* 0x000fe400008f0eff */
[C---:B------:R-:W-:Y:S01]  /*6270*/  LOP3.LUT R89, R119.reuse, 0x10, RZ, 0xfc, !PT ;  /* 0x0000001077597812 */ /* 0x040fe200078efcff */
[----:B------:R-:W2:Y:S04]  /*6280*/  LDL R97, [R1+0x228] ;  /* 0x0002280001617983 */ /* 0x000ea80000100800 */
[----:B------:R1:W3:Y:S04]  /*6290*/  @!P0 LDG.E.U8 R98, desc[UR16][R94.64] ;  /* 0x000000105e628981 */ /* 0x0002e8000c1e1100 */
[----:B------:R-:W1:Y:S01]  /*62a0*/  LDL R95, [R1+0x240] ;  /* 0x00024000015f7983 */ /* 0x000e620000100800 */
[----:B------:R-:W-:-:S02]  /*62b0*/  LOP3.LUT R90, R119, 0x20, RZ, 0xfc, !PT ;  /* 0x00000020775a7812 */ /* 0x000fc400078efcff */
[----:B------:R-:W-:Y:S02]  /*62c0*/  ISETP.GE.AND P4, PT, R89, UR13, PT ;  /* 0x0000000d59007c0c */ /* 0x000fe4000bf86270 */
[----:B------:R-:W-:Y:S02]  /*62d0*/  ISETP.GE.AND P2, PT, R90, UR13, PT ;  /* 0x0000000d5a007c0c */ /* 0x000fe4000bf46270 */
[CC--:B------:R-:W-:Y:S02]  /*62e0*/  IADD3 R90, P3, R96.reuse, R4.reuse, RZ ;  /* 0x00000004605a7210 */ /* 0x0c0fe40007f7e0ff */
[----:B------:R-:W-:Y:S02]  /*62f0*/  PRMT R93, RZ, 0x7610, R93 ;  /* 0x00007610ff5d7816 */ /* 0x000fe4000000005d */
[----:B0-----:R-:W-:Y:S02]  /*6300*/  LEA.HI.X.SX32 R91, R96, R3, 0x1, P3 ;  /* 0x00000003605b7211 */ /* 0x001fe400018f0eff */
[----:B-1----:R-:W-:-:S03]  /*6310*/  IADD3 R94, P0, R95, R4, RZ ;  /* 0x000000045f5e7210 */ /* 0x002fc60007f1e0ff */
[----:B------:R0:W4:Y:S04]  /*6320*/  @!P4 LDG.E.U8 R93, desc[UR16][R90.64] ;  /* 0x000000105a5dc981 */ /* 0x000128000c1e1100 */
[----:B------:R-:W5:Y:S01]  /*6330*/  LDL R95, [R1+0x240] ;  /* 0x00024000015f7983 */ /* 0x000f620000100800 */
[----:B------:R-:W-:-:S03]  /*6340*/  LOP3.LUT R89, R119, 0x30, RZ, 0xfc, !PT ;  /* 0x0000003077597812 */ /* 0x000fc600078efcff */
[----:B------:R-:W3:Y:S04]  /*6350*/  LDL R96, [R1+0x220] ;  /* 0x0002200001607983 */ /* 0x000ee80000100800 */
[----:B------:R-:W0:Y:S01]  /*6360*/  LDL R91, [R1+0x244] ;  /* 0x00024400015b7983 */ /* 0x000e220000100800 */
[----:B------:R-:W-:Y:S02]  /*6370*/  ISETP.GE.AND P1, PT, R89, UR13, PT ;  /* 0x0000000d59007c0c */ /* 0x000fe4000bf26270 */
[----:B------:R-:W-:Y:S02]  /*6380*/  PRMT R89, RZ, 0x7610, R89 ;  /* 0x00007610ff597816 */ /* 0x000fe40000000059 */
[----:B-----5:R-:W-:-:S05]  /*6390*/  LEA.HI.X.SX32 R95, R95, R3, 0x1, P0 ;  /* 0x000000035f5f7211 */ /* 0x020fca00000f0eff */
[----:B------:R-:W5:Y:S01]  /*63a0*/  @!P2 LDG.E.U8 R89, desc[UR16][R94.64] ;  /* 0x000000105e59a981 */ /* 0x000f62000c1e1100 */
[----:B0-----:R-:W-:-:S03]  /*63b0*/  IADD3 R90, P3, R91, R4, RZ ;  /* 0x000000045b5a7210 */ /* 0x001fc60007f7e0ff */
[----:B------:R-:W2:Y:S04]  /*63c0*/  LDL R91, [R1+0x244] ;  /* 0x00024400015b7983 */ /* 0x000ea80000100800 */
[----:B------:R0:W-:Y:S04]  /*63d0*/  STL [R1+0x358], R4 ;  /* 0x0003580401007387 */ /* 0x0001e80000100800 */
[----:B------:R1:W-:Y:S01]  /*63e0*/  STL [R1+0x354], R3 ;  /* 0x0003540301007387 */ /* 0x0003e20000100800 */
[----:B0-----:R-:W-:Y:S02]  /*63f0*/  PRMT R4, RZ, 0x7610, R4 ;  /* 0x00007610ff047816 */ /* 0x001fe40000000004 */
[----:B--2---:R-:W-:-:S02]  /*6400*/  LEA.HI.X.SX32 R91, R91, R3, 0x1, P3 ;  /* 0x000000035b5b7211 */ /* 0x004fc400018f0eff */
[----:B-1----:R-:W2:Y:S04]  /*6410*/  LDL R3, [R1+0x214] ;  /* 0x0002140001037983 */ /* 0x002ea80000100800 */
[----:B-----5:R0:W-:Y:S04]  /*6420*/  STL [R1+0x80], R89 ;  /* 0x0000805901007387 */ /* 0x0201e80000100800 */
[----:B------:R1:W5:Y:S04]  /*6430*/  @!P1 LDG.E.U8 R4, desc[UR16][R90.64] ;  /* 0x000000105a049981 */ /* 0x000368000c1e1100 */
[----:B------:R-:W4:Y:S04]  /*6440*/  LDL R95, [R1+0x224] ;  /* 0x00022400015f7983 */ /* 0x000f280000100800 */
[----:B------:R-:W1:Y:S01]  /*6450*/  LDL R91, [R1+0x218] ;  /* 0x00021800015b7983 */ /* 0x000e620000100800 */
[----:B------:R-:W-:-:S02]  /*6460*/  LOP3.LUT R117, R117, 0x3f, RZ, 0xc0, !PT ;  /* 0x0000003f75757812 */ /* 0x000fc400078ec0ff */
[----:B------:R-:W-:Y:S02]  /*6470*/  PRMT R22, RZ, 0x7610, R22 ;  /* 0x00007610ff167816 */ /* 0x000fe40000000016 */
[----:B------:R-:W-:Y:S02]  /*6480*/  ISETP.GE.AND P0, PT, R117, UR13, PT ;  /* 0x0000000d75007c0c */ /* 0x000fe4000bf06270 */
[----:B0-----:R-:W-:Y:S02]  /*6490*/  SHF.R.S32.HI R89, RZ, 0x1f, R2 ;  /* 0x0000001fff597819 */ /* 0x001fe40000011402 */
[C---:B------:R-:W-:Y:S02]  /*64a0*/  IADD3 R94, P3, R2.reuse, R97, RZ ;  /* 0x00000061025e7210 */ /* 0x040fe40007f7e0ff */
[----:B------:R-:W2:Y:S01]  /*64b0*/  LDL R97, [R1+0x21c] ;  /* 0x00021c0001617983 */ /* 0x000ea20000100800 */
[----:B------:R-:W-:Y:S02]  /*64c0*/  BAR.SYNC.DEFER_BLOCKING 0x0 ;  /* 0x0000000000007b1d */ /* 0x000fe40000010000 */
[----:B----4-:R-:W-:Y:S01]  /*64d0*/  IMAD.X R95, R89, 0x1, R95, P3 ;  /* 0x00000001595f7824 */ /* 0x010fe200018e065f */
[----:B-1----:R-:W-:Y:S01]  /*64e0*/  IADD3 R90, P1, R2, R91, RZ ;  /* 0x0000005b025a7210 */ /* 0x002fe20007f3e0ff */
[----:B------:R-:W-:-:S06]  /*64f0*/  IMAD.MOV.U32 R91, RZ, RZ, R22 ;  /* 0x000000ffff5b7224 */ /* 0x000fcc00078e0016 */
[----:B------:R0:W4:Y:S01]  /*6500*/  @!P0 LDG.E.U8 R91, desc[UR16][R94.64] ;  /* 0x000000105e5b8981 */ /* 0x000122000c1e1100 */
[----:B---3--:R-:W-:Y:S02]  /*6510*/  IADD3 R96, P2, R2, R96, RZ ;  /* 0x0000006002607210 */ /* 0x008fe40007f5e0ff */
[----:B------:R-:W-:Y:S01]  /*6520*/  PRMT R111, RZ, 0x7610, R111 ;  /* 0x00007610ff6f7816 */ /* 0x000fe2000000006f */
[----:B-----5:R1:W-:Y:S02]  /*6530*/  STL [R1+0x84], R4 ;  /* 0x0000840401007387 */ /* 0x0203e40000100800 */
[----:B--2---:R-:W-:-:S05]  /*6540*/  IMAD.X R97, R89, 0x1, R97, P2 ;  /* 0x0000000159617824 */ /* 0x004fca00010e0661 */
[----:B------:R-:W2:Y:S04]  /*6550*/  @!P0 LDG.E.U8 R111, desc[UR16][R96.64] ;  /* 0x00000010606f8981 */ /* 0x000ea8000c1e1100 */
[----:B-1----:R-:W3:Y:S01]  /*6560*/  LDL R4, [R1+0x20c] ;  /* 0x00020c0001047983 */ /* 0x002ee20000100800 */
[----:B0-----:R-:W-:-:S03]  /*6570*/  PRMT R94, RZ, 0x7610, R94 ;  /* 0x00007610ff5e7816 */ /* 0x001fc6000000005e */
[----:B------:R0:W-:Y:S04]  /*6580*/  STL.S16 [R1+0x78], R22 ;  /* 0x0000781601007387 */ /* 0x0001e80000100600 */
[----:B0-----:R-:W5:Y:S04]  /*6590*/  LDL.LU R22, [R1+0x498] ;  /* 0x0004980001167983 */ /* 0x001f680000300800 */
[----:B------:R-:W3:Y:S04]  /*65a0*/  LDL R95, [R1+0x208] ;  /* 0x00020800015f7983 */ /* 0x000ee80000100800 */
[----:B----4-:R0:W-:Y:S02]  /*65b0*/  @!P0 STL [R1+0x78], R91 ;  /* 0x0000785b01008387 */ /* 0x0101e40000100800 */
[----:B0-----:R-:W-:-:S02]  /*65c0*/  IMAD.X R91, R89, 0x1, R3, P1 ;  /* 0x00000001595b7824 */ /* 0x001fc400008e0603 */
[----:B------:R-:W4:Y:S04]  /*65d0*/  LDL.LU R3, [R1+0x1f4] ;  /* 0x0001f40001037983 */ /* 0x000f280000300800 */
[----:B------:R-:W5:Y:S04]  /*65e0*/  @!P0 LDG.E.U8 R94, desc[UR16][R90.64] ;  /* 0x000000105a5e8981 */ /* 0x000f68000c1e1100 */
[----:B--2---:R0:W-:Y:S04]  /*65f0*/  STL [R1+0x74], R111 ;  /* 0x0000746f01007387 */ /* 0x0041e80000100800 */
[----:B0-----:R-:W2:Y:S04]  /*6600*/  LDL.LU R111, [R1+0x494] ;  /* 0x00049400016f7983 */ /* 0x001ea80000300800 */
[----:B------:R-:W4:Y:S04]  /*6610*/  LDL R97, [R1+0x210] ;  /* 0x0002100001617983 */ /* 0x000f280000100800 */
[----:B------:R-:W2:Y:S04]  /*6620*/  LDL R91, [R1+0x200] ;  /* 0x00020000015b7983 */ /* 0x000ea80000100800 */
[----:B-----5:R3:W-:Y:S02]  /*6630*/  STL [R1+0x70], R94 ;  /* 0x0000705e01007387 */ /* 0x0207e40000100800 */
[----:B---3--:R-:W-:-:S02]  /*6640*/  IADD3 R94, P2, R2, R95, RZ ;  /* 0x0000005f025e7210 */ /* 0x008fc40007f5e0ff */
[----:B------:R-:W3:Y:S01]  /*6650*/  LDL R95, [R1+0x204] ;  /* 0x00020400015f7983 */ /* 0x000ee20000100800 */
[----:B------:R-:W-:Y:S02]  /*6660*/  PRMT R10, RZ, 0x7610, R10 ;  /* 0x00007610ff0a7816 */ /* 0x000fe4000000000a */
[----:B----4-:R-:W-:Y:S02]  /*6670*/  IADD3 R96, P1, R2, R97, RZ ;  /* 0x0000006102607210 */ /* 0x010fe40007f3e0ff */
[----:B------:R-:W-:-:S03]  /*6680*/  PRMT R21, RZ, 0x7610, R21 ;  /* 0x00007610ff157816 */ /* 0x000fc60000000015 */
[C---:B------:R-:W-:Y:S01]  /*6690*/  IMAD.X R97, R89.reuse, 0x1, R4, P1 ;  /* 0x0000000159617824 */ /* 0x040fe200008e0604 */
[----:B--2---:R-:W-:Y:S01]  /*66a0*/  IADD3 R90, P1, R2, R91, RZ ;  /* 0x0000005b025a7210 */ /* 0x004fe20007f3e0ff */
[----:B------:R-:W2:Y:S04]  /*66b0*/  LDL.LU R4, [R1+0x1e4] ;  /* 0x0001e40001047983 */ /* 0x000ea80000300800 */
[----:B------:R-:W4:Y:S04]  /*66c0*/  LDL R91, [R1+0x1fc] ;  /* 0x0001fc00015b7983 */ /* 0x000f280000100800 */
[----:B------:R0:W5:Y:S01]  /*66d0*/  @!P0 LDG.E.U8 R10, desc[UR16][R96.64] ;  /* 0x00000010600a8981 */ /* 0x000162000c1e1100 */
[----:B---3--:R-:W-:-:S05]  /*66e0*/  IMAD.X R95, R89, 0x1, R95, P2 ;  /* 0x00000001595f7824 */ /* 0x008fca00010e065f */
[----:B------:R1:W3:Y:S01]  /*66f0*/  @!P0 LDG.E.U8 R21, desc[UR16][R94.64] ;  /* 0x000000105e158981 */ /* 0x0002e2000c1e1100 */
[----:B0-----:R-:W-:-:S05]  /*6700*/  PRMT R96, RZ, 0x7610, R96 ;  /* 0x00007610ff607816 */ /* 0x001fca0000000060 */
[----:B-1----:R-:W-:Y:S02]  /*6710*/  IMAD.MOV.U32 R94, RZ, RZ, R96 ;  /* 0x000000ffff5e7224 */ /* 0x002fe400078e0060 */
[----:B----4-:R-:W-:Y:S01]  /*6720*/  IMAD.X R91, R89, 0x1, R91, P1 ;  /* 0x00000001595b7824 */ /* 0x010fe200008e065b */
[----:B-----5:R0:W-:Y:S04]  /*6730*/  STL [R1+0x64], R10 ;  /* 0x0000640a01007387 */ /* 0x0201e80000100800 */
[----:B------:R-:W4:Y:S04]  /*6740*/  @!P0 LDG.E.U8 R94, desc[UR16][R90.64] ;  /* 0x000000105a5e8981 */ /* 0x000f28000c1e1100 */
[----:B0-----:R-:W5:Y:S04]  /*6750*/  LDL.LU R10, [R1+0x490] ;  /* 0x00049000010a7983 */ /* 0x001f680000300800 */
[----:B------:R-:W2:Y:S04]  /*6760*/  LDL R97, [R1+0x1f8] ;  /* 0x0001f80001617983 */ /* 0x000ea80000100800 */
[----:B---3--:R0:W-:Y:S04]  /*6770*/  STL [R1+0x60], R21 ;  /* 0x0000601501007387 */ /* 0x0081e80000100800 */
[----:B0-----:R-:W3:Y:S04]  /*6780*/  LDL.LU R21, [R1+0x48c] ;  /* 0x00048c0001157983 */ /* 0x001ee80000300800 */
[----:B------:R-:W-:Y:S04]  /*6790*/  STL.S16 [R1+0x5c], R96 ;  /* 0x00005c6001007387 */ /* 0x000fe80000100600 */
[----:B------:R-:W5:Y:S04]  /*67a0*/  LDL R95, [R1+0x1f0] ;  /* 0x0001f000015f7983 */ /* 0x000f680000100800 */
[----:B------:R-:W3:Y:S04]  /*67b0*/  LDL R91, [R1+0x1e8] ;  /* 0x0001e800015b7983 */ /* 0x000ee80000100800 */
[----:B----4-:R5:W-:Y:S01]  /*67c0*/  @!P0 STL [R1+0x5c], R94 ;  /* 0x00005c5e01008387 */ /* 0x010be20000100800 */
[----:B------:R-:W-:-:S02]  /*67d0*/  PRMT R113, RZ, 0x7610, R113 ;  /* 0x00007610ff717816 */ /* 0x000fc40000000071 */
[C---:B-----5:R-:W-:Y:S02]  /*67e0*/  IADD3 R94, P2, R2.reuse, R95, RZ ;  /* 0x0000005f025e7210 */ /* 0x060fe40007f5e0ff */
[----:B------:R-:W4:Y:S01]  /*67f0*/  LDL R95, [R1+0x1ec] ;  /* 0x0001ec00015f7983 */ /* 0x000f220000100800 */
[----:B--2---:R-:W-:-:S05]  /*6800*/  IADD3 R96, P1, R2, R97, RZ ;  /* 0x0000006102607210 */ /* 0x004fca0007f3e0ff */
[----:B------:R-:W-:Y:S01]  /*6810*/  IMAD.X R97, R89, 0x1, R3, P1 ;  /* 0x0000000159617824 */ /* 0x000fe200008e0603 */
[----:B---3--:R-:W-:Y:S01]  /*6820*/  IADD3 R90, P1, R2, R91, RZ ;  /* 0x0000005b025a7210 */ /* 0x008fe20007f3e0ff */
[----:B------:R-:W-:Y:S01]  /*6830*/  IMAD.MOV.U32 R91, RZ, RZ, R113 ;  /* 0x000000ffff5b7224 */ /* 0x000fe200078e0071 */
[----:B------:R-:W-:-:S05]  /*6840*/  PRMT R9, RZ, 0x7610, R9 ;  /* 0x00007610ff097816 */ /* 0x000fca0000000009 */
[----:B------:R-:W2:Y:S01]  /*6850*/  @!P0 LDG.E.U8 R91, desc[UR16][R96.64] ;  /* 0x00000010605b8981 */ /* 0x000ea2000c1e1100 */
[----:B----4-:R-:W-:-:S05]  /*6860*/  IMAD.X R95, R89, 0x1, R95, P2 ;  /* 0x00000001595f7824 */ /* 0x010fca00010e065f */
[----:B------:R-:W3:Y:S04]  /*6870*/  @!P0 LDG.E.U8 R9, desc[UR16][R94.64] ;  /* 0x000000105e098981 */ /* 0x000ee8000c1e1100 */
[----:B------:R0:W-:Y:S01]  /*6880*/  STL [R1+0x35c], R3 ;  /* 0x00035c0301007387 */ /* 0x0001e20000100800 */
[----:B------:R-:W-:-:S03]  /*6890*/  PRMT R118, RZ, 0x7610, R118 ;  /* 0x00007610ff767816 */ /* 0x000fc60000000076 */
[----:B0-----:R-:W4:Y:S04]  /*68a0*/  LDL.LU R3, [R1+0x1dc] ;  /* 0x0001dc0001037983 */ /* 0x001f280000300800 */
[----:B------:R0:W-:Y:S04]  /*68b0*/  STL.S16 [R1+0x58], R113 ;  /* 0x0000587101007387 */ /* 0x0001e80000100600 */
[----:B0-----:R-:W5:Y:S04]  /*68c0*/  LDL.LU R113, [R1+0x488] ;  /* 0x0004880001717983 */ /* 0x001f680000300800 */
[----:B------:R-:W4:Y:S04]  /*68d0*/  LDL R97, [R1+0x1e0] ;  /* 0x0001e00001617983 */ /* 0x000f280000100800 */
[----:B--2---:R0:W-:Y:S04]  /*68e0*/  @!P0 STL [R1+0x58], R91 ;  /* 0x0000585b01008387 */ /* 0x0041e80000100800 */
[----:B------:R1:W-:Y:S01]  /*68f0*/  STL [R1+0x360], R4 ;  /* 0x0003600401007387 */ /* 0x0003e20000100800 */
[----:B0-----:R-:W-:-:S03]  /*6900*/  IMAD.X R91, R89, 0x1, R4, P1 ;  /* 0x00000001595b7824 */ /* 0x001fc600008e0604 */
[----:B-1----:R-:W2:Y:S04]  /*6910*/  LDL.LU R4, [R1+0x1cc] ;  /* 0x0001cc0001047983 */ /* 0x002ea80000300800 */
[----:B------:R-:W5:Y:S04]  /*6920*/  @!P0 LDG.E.U8 R118, desc[UR16][R90.64] ;  /* 0x000000105a768981 */ /* 0x000f68000c1e1100 */
[----:B---3--:R0:W-:Y:S04]  /*6930*/  STL [R1+0x54], R9 ;  /* 0x0000540901007387 */ /* 0x0081e80000100800 */
[----:B0-----:R-:W3:Y:S04]  /*6940*/  LDL.LU R9, [R1+0x484] ;  /* 0x0004840001097983 */ /* 0x001ee80000300800 */
[----:B------:R-:W2:Y:S04]  /*6950*/  LDL R95, [R1+0x1d8] ;  /* 0x0001d800015f7983 */ /* 0x000ea80000100800 */
[----:B------:R-:W3:Y:S04]  /*6960*/  LDL R91, [R1+0x1d0] ;  /* 0x0001d000015b7983 */ /* 0x000ee80000100800 */
[----:B-----5:R0:W-:Y:S01]  /*6970*/  STL [R1+0x50], R118 ;  /* 0x0000507601007387 */ /* 0x0201e20000100800 */
[----:B----4-:R-:W-:-:S02]  /*6980*/  IADD3 R96, P1, R2, R97, RZ ;  /* 0x0000006102607210 */ /* 0x010fc40007f3e0ff */
[C---:B--2---:R-:W-:Y:S01]  /*6990*/  IADD3 R94, P2, R2.reuse, R95, RZ ;  /* 0x0000005f025e7210 */ /* 0x044fe20007f5e0ff */
[----:B0-----:R-:W2:Y:S04]  /*69a0*/  LDL R118, [R1+0x1c8] ;  /* 0x0001c80001767983 */ /* 0x001ea80000100800 */
[----:B------:R-:W4:Y:S01]  /*69b0*/  LDL R95, [R1+0x1d4] ;  /* 0x0001d400015f7983 */ /* 0x000f220000100800 */
[----:B------:R-:W-:Y:S01]  /*69c0*/  PRMT R20, RZ, 0x7610, R20 ;  /* 0x00007610ff147816 */ /* 0x000fe20000000014 */
[----:B------:R-:W-:Y:S01]  /*69d0*/  IMAD.X R97, R89, 0x1, R3, P1 ;  /* 0x0000000159617824 */ /* 0x000fe200008e0603 */
[----:B---3--:R-:W-:-:S03]  /*69e0*/  IADD3 R90, P1, R2, R91, RZ ;  /* 0x0000005b025a7210 */ /* 0x008fc60007f3e0ff */
[----:B------:R-:W-:Y:S01]  /*69f0*/  IMAD.MOV.U32 R91, RZ, RZ, R20 ;  /* 0x000000ffff5b7224 */ /* 0x000fe200078e0014 */
[----:B------:R-:W-:-:S05]  /*6a00*/  PRMT R115, RZ, 0x7610, R115 ;  /* 0x00007610ff737816 */ /* 0x000fca0000000073 */
[----:B------:R0:W3:Y:S01]  /*6a10*/  @!P0 LDG.E.U8 R91, desc[UR16][R96.64] ;  /* 0x00000010605b8981 */ /* 0x0000e2000c1e1100 */
[----:B----4-:R-:W-:-:S05]  /*6a20*/  IMAD.X R95, R89, 0x1, R95, P2 ;  /* 0x00000001595f7824 */ /* 0x010fca00010e065f */
[----:B------:R1:W4:Y:S01]  /*6a30*/  @!P0 LDG.E.U8 R115, desc[UR16][R94.64] ;  /* 0x000000105e738981 */ /* 0x000322000c1e1100 */
[----:B0-----:R-:W-:-:S03]  /*6a40*/  PRMT R97, RZ, 0x7610, R97 ;  /* 0x00007610ff617816 */ /* 0x001fc60000000061 */
[----:B------:R0:W-:Y:S02]  /*6a50*/  STL [R1+0x364], R3 ;  /* 0x0003640301007387 */ /* 0x0001e40000100800 */
[----:B-1----:R-:W-:Y:S02]  /*6a60*/  IMAD.MOV.U32 R94, RZ, RZ, R97 ;  /* 0x000000ffff5e7224 */ /* 0x002fe400078e0061 */
[----:B0-----:R-:W5:Y:S04]  /*6a70*/  LDL.LU R3, [R1+0x1bc] ;  /* 0x0001bc0001037983 */ /* 0x001f680000300800 */
[----:B------:R0:W-:Y:S04]  /*6a80*/  STL.S16 [R1+0x4c], R20 ;  /* 0x00004c1401007387 */ /* 0x0001e80000100600 */
[----:B0-----:R-:W5:Y:S04]  /*6a90*/  LDL.LU R20, [R1+0x480] ;  /* 0x0004800001147983 */ /* 0x001f680000300800 */
[----:B---3--:R0:W-:Y:S04]  /*6aa0*/  @!P0 STL [R1+0x4c], R91 ;  /* 0x00004c5b01008387 */ /* 0x0081e80000100800 */
[----:B------:R1:W-:Y:S01]  /*6ab0*/  STL [R1+0x368], R4 ;  /* 0x0003680401007387 */ /* 0x0003e20000100800 */
[----:B0-----:R-:W-:-:S03]  /*6ac0*/  IMAD.X R91, R89, 0x1, R4, P1 ;  /* 0x00000001595b7824 */ /* 0x001fc600008e0604 */
[----:B-1----:R-:W3:Y:S04]  /*6ad0*/  LDL.LU R4, [R1+0x1ac] ;  /* 0x0001ac0001047983 */ /* 0x002ee80000300800 */
[----:B------:R-:W5:Y:S04]  /*6ae0*/  @!P0 LDG.E.U8 R94, desc[UR16][R90.64] ;  /* 0x000000105a5e8981 */ /* 0x000f68000c1e1100 */
[----:B----4-:R0:W-:Y:S04]  /*6af0*/  STL [R1+0x48], R115 ;  /* 0x0000487301007387 */ /* 0x0101e80000100800 */
[----:B0-----:R-:W4:Y:S04]  /*6b00*/  LDL.LU R115, [R1+0x47c] ;  /* 0x00047c0001737983 */ /* 0x001f280000300800 */
[----:B------:R0:W-:Y:S04]  /*6b10*/  STL.S16 [R1+0x44], R97 ;  /* 0x0000446101007387 */ /* 0x0001e80000100600 */
[----:B------:R-:W3:Y:S01]  /*6b20*/  LDL R91, [R1+0x1b8] ;  /* 0x0001b800015b7983 */ /* 0x000ee20000100800 */
[----:B--2---:R-:W-:-:S03]  /*6b30*/  IADD3 R96, P1, R2, R118, RZ ;  /* 0x0000007602607210 */ /* 0x004fc60007f3e0ff */
[----:B------:R-:W2:Y:S04]  /*6b40*/  LDL R95, [R1+0x1c0] ;  /* 0x0001c000015f7983 */ /* 0x000ea80000100800 */
[----:B0-----:R-:W4:Y:S04]  /*6b50*/  LDL R97, [R1+0x1c4] ;  /* 0x0001c40001617983 */ /* 0x001f280000100800 */
[----:B------:R-:W2:Y:S04]  /*6b60*/  LDL R118, [R1+0x1a8] ;  /* 0x0001a80001767983 */ /* 0x000ea80000100800 */
[----:B-----5:R2:W-:Y:S01]  /*6b70*/  @!P0 STL [R1+0x44], R94 ;  /* 0x0000445e01008387 */ /* 0x0205e20000100800 */
[----:B----4-:R-:W-:Y:S01]  /*6b80*/  IMAD.X R97, R89, 0x1, R97, P1 ;  /* 0x0000000159617824 */ /* 0x010fe200008e0661 */
[----:B---3--:R-:W-:-:S02]  /*6b90*/  IADD3 R90, P1, R2, R91, RZ ;  /* 0x0000005b025a7210 */ /* 0x008fc40007f3e0ff */
[----:B------:R-:W3:Y:S01]  /*6ba0*/  LDL R91, [R1+0x1b4] ;  /* 0x0001b400015b7983 */ /* 0x000ee20000100800 */
[----:B--2---:R-:W-:Y:S02]  /*6bb0*/  IADD3 R94, P2, R2, R95, RZ ;  /* 0x0000005f025e7210 */ /* 0x004fe40007f5e0ff */
[----:B------:R-:W-:Y:S02]  /*6bc0*/  PRMT R8, RZ, 0x7610, R8 ;  /* 0x00007610ff087816 */ /* 0x000fe40000000008 */
[----:B------:R-:W-:Y:S01]  /*6bd0*/  PRMT R19, RZ, 0x7610, R19 ;  /* 0x00007610ff137816 */ /* 0x000fe20000000013 */
[C---:B------:R-:W-:Y:S01]  /*6be0*/  IMAD.X R95, R89.reuse, 0x1, R3, P2 ;  /* 0x00000001595f7824 */ /* 0x040fe200010e0603 */
[----:B------:R-:W-:Y:S02]  /*6bf0*/  PRMT R7, RZ, 0x7610, R7 ;  /* 0x00007610ff077816 */ /* 0x000fe40000000007 */
[----:B------:R-:W2:Y:S04]  /*6c00*/  @!P0 LDG.E.U8 R8, desc[UR16][R96.64] ;  /* 0x0000001060088981 */ /* 0x000ea8000c1e1100 */
[----:B------:R-:W4:Y:S01]  /*6c10*/  @!P0 LDG.E.U8 R19, desc[UR16][R94.64] ;  /* 0x000000105e138981 */ /* 0x000f22000c1e1100 */
[----:B---3--:R-:W-:-:S05]  /*6c20*/  IMAD.X R91, R89, 0x1, R91, P1 ;  /* 0x00000001595b7824 */ /* 0x008fca00008e065b */
[----:B------:R-:W3:Y:S04]  /*6c30*/  @!P0 LDG.E.U8 R7, desc[UR16][R90.64] ;  /* 0x000000105a078981 */ /* 0x000ee8000c1e1100 */
[----:B------:R0:W-:Y:S04]  /*6c40*/  STL [R1+0x36c], R3 ;  /* 0x00036c0301007387 */ /* 0x0001e80000100800 */
[----:B0-----:R-:W5:Y:S04]  /*6c50*/  LDL.LU R3, [R1+0x1a4] ;  /* 0x0001a40001037983 */ /* 0x001f680000300800 */
[----:B--2---:R0:W-:Y:S04]  /*6c60*/  STL [R1+0x40], R8 ;  /* 0x0000400801007387 */ /* 0x0041e80000100800 */
[----:B0-----:R-:W2:Y:S04]  /*6c70*/  LDL.LU R8, [R1+0x478] ;  /* 0x0004780001087983 */ /* 0x001ea80000300800 */
[----:B------:R-:W5:Y:S04]  /*6c80*/  LDL R97, [R1+0x1b0] ;  /* 0x0001b00001617983 */ /* 0x000f680000100800 */
[----:B----4-:R0:W-:Y:S04]  /*6c90*/  STL [R1+0x3c], R19 ;  /* 0x00003c1301007387 */ /* 0x0101e80000100800 */
[----:B0-----:R-:W4:Y:S04]  /*6ca0*/  LDL.LU R19, [R1+0x474] ;  /* 0x0004740001137983 */ /* 0x001f280000300800 */
[----:B---3--:R0:W-:Y:S04]  /*6cb0*/  STL [R1+0x38], R7 ;  /* 0x0000380701007387 */ /* 0x0081e80000100800 */
[----:B0-----:R-:W3:Y:S04]  /*6cc0*/  LDL.LU R7, [R1+0x470] ;  /* 0x0004700001077983 */ /* 0x001ee80000300800 */
[----:B------:R-:W2:Y:S01]  /*6cd0*/  LDL R91, [R1+0x1a0] ;  /* 0x0001a000015b7983 */ /* 0x000ea20000100800 */
[----:B------:R-:W-:-:S02]  /*6ce0*/  PRMT R95, RZ, 0x7610, R95 ;  /* 0x00007610ff5f7816 */ /* 0x000fc4000000005f */
[----:B------:R-:W-:Y:S02]  /*6cf0*/  IADD3 R94, P2, R2, R118, RZ ;  /* 0x00000076025e7210 */ /* 0x000fe40007f5e0ff */
[----:B------:R-:W4:Y:S01]  /*6d00*/  LDL R118, [R1+0x190] ;  /* 0x0001900001767983 */ /* 0x000f220000100800 */
[----:B------:R-:W-:-:S03]  /*6d10*/  PRMT R17, RZ, 0x7610, R17 ;  /* 0x00007610ff117816 */ /* 0x000fc60000000011 */
[----:B------:R0:W-:Y:S01]  /*6d20*/  STL [R1+0x370], R4 ;  /* 0x0003700401007387 */ /* 0x0001e20000100800 */
[----:B-----5:R-:W-:-:S05]  /*6d30*/  IADD3 R96, P1, R2, R97, RZ ;  /* 0x0000006102607210 */ /* 0x020fca0007f3e0ff */
[C---:B------:R-:W-:Y:S02]  /*6d40*/  IMAD.X R97, R89.reuse, 0x1, R4, P1 ;  /* 0x0000000159617824 */ /* 0x040fe400008e0604 */
[----:B0-----:R-:W5:Y:S04]  /*6d50*/  LDL.LU R4, [R1+0x19c] ;  /* 0x00019c0001047983 */ /* 0x001f680000300800 */
[----:B------:R0:W-:Y:S01]  /*6d60*/  STL.S16 [R1+0x34], R95 ;  /* 0x0000345f01007387 */ /* 0x0001e20000100600 */
[----:B--2---:R-:W-:Y:S01]  /*6d70*/  IADD3 R90, P1, R2, R91, RZ ;  /* 0x0000005b025a7210 */ /* 0x004fe20007f3e0ff */
[----:B------:R-:W-:Y:S02]  /*6d80*/  IMAD.MOV.U32 R91, RZ, RZ, R95 ;  /* 0x000000ffff5b7224 */ /* 0x000fe400078e005f */
[----:B0-----:R-:W-:-:S04]  /*6d90*/  IMAD.X R95, R89, 0x1, R3, P2 ;  /* 0x00000001595f7824 */ /* 0x001fc800010e0603 */
[----:B------:R0:W2:Y:S04]  /*6da0*/  @!P0 LDG.E.U8 R91, desc[UR16][R96.64] ;  /* 0x00000010605b8981 */ /* 0x0000a8000c1e1100 */
[----:B------:R1:W3:Y:S04]  /*6db0*/  @!P0 LDG.E.U8 R17, desc[UR16][R94.64] ;  /* 0x000000105e118981 */ /* 0x0002e8000c1e1100 */
[----:B------:R4:W-:Y:S01]  /*6dc0*/  STL [R1+0x374], R3 ;  /* 0x0003740301007387 */ /* 0x0009e20000100800 */
[----:B0-----:R-:W-:-:S05]  /*6dd0*/  PRMT R96, RZ, 0x7610, R96 ;  /* 0x00007610ff607816 */ /* 0x001fca0000000060 */
[----:B-1----:R-:W-:Y:S01]  /*6de0*/  IMAD.MOV.U32 R95, RZ, RZ, R96 ;  /* 0x000000ffff5f7224 */ /* 0x002fe200078e0060 */
[----:B----4-:R-:W4:Y:S04]  /*6df0*/  LDL.LU R3, [R1+0x194] ;  /* 0x0001940001037983 */ /* 0x010f280000300800 */
[----:B------:R-:W4:Y:S04]  /*6e00*/  LDL R97, [R1+0x198] ;  /* 0x0001980001617983 */ /* 0x000f280000100800 */
[----:B--2---:R0:W-:Y:S04]  /*6e10*/  @!P0 STL [R1+0x34], R91 ;  /* 0x0000345b01008387 */ /* 0x0041e80000100800 */
[----:B-----5:R1:W-:Y:S01]  /*6e20*/  STL [R1+0x378], R4 ;  /* 0x0003780401007387 */ /* 0x0203e20000100800 */
[----:B0-----:R-:W-:-:S03]  /*6e30*/  IMAD.X R91, R89, 0x1, R4, P1 ;  /* 0x00000001595b7824 */ /* 0x001fc600008e0604 */
[----:B-1----:R-:W2:Y:S04]  /*6e40*/  LDL.LU R4, [R1+0x184] ;  /* 0x0001840001047983 */ /* 0x002ea80000300800 */
[----:B---3--:R0:W-:Y:S04]  /*6e50*/  STL [R1+0x30], R17 ;  /* 0x0000301101007387 */ /* 0x0081e80000100800 */
[----:B------:R-:W3:Y:S04]  /*6e60*/  @!P0 LDG.E.U8 R95, desc[UR16][R90.64] ;  /* 0x000000105a5f8981 */ /* 0x000ee8000c1e1100 */
[----:B0-----:R-:W5:Y:S04]  /*6e70*/  LDL.LU R17, [R1+0x46c] ;  /* 0x00046c0001117983 */ /* 0x001f680000300800 */
[----:B------:R4:W-:Y:S04]  /*6e80*/  STL.S16 [R1+0x2c], R96 ;  /* 0x00002c6001007387 */ /* 0x0009e80000100600 */
[----:B------:R-:W2:Y:S01]  /*6e90*/  LDL R91, [R1+0x188] ;  /* 0x00018800015b7983 */ /* 0x000ea20000100800 */
[----:B------:R-:W-:-:S02]  /*6ea0*/  PRMT R6, RZ, 0x7610, R6 ;  /* 0x00007610ff067816 */ /* 0x000fc40000000006 */
[----:B----4-:R-:W-:-:S05]  /*6eb0*/  IADD3 R96, P1, R2, R97, RZ ;  /* 0x0000006102607210 */ /* 0x010fca0007f3e0ff */
[----:B------:R-:W-:Y:S01]  /*6ec0*/  IMAD.X R97, R89, 0x1, R3, P1 ;  /* 0x0000000159617824 */ /* 0x000fe200008e0603 */
[----:B---3--:R0:W-:Y:S04]  /*6ed0*/  @!P0 STL [R1+0x2c], R95 ;  /* 0x00002c5f01008387 */ /* 0x0081e80000100800 */
[----:B0-----:R-:W3:Y:S01]  /*6ee0*/  LDL R95, [R1+0x18c] ;  /* 0x00018c00015f7983 */ /* 0x001ee20000100800 */
[----:B--2---:R-:W-:Y:S01]  /*6ef0*/  IADD3 R90, P1, R2, R91, RZ ;  /* 0x0000005b025a7210 */ /* 0x004fe20007f3e0ff */
[----:B------:R-:W-:-:S06]  /*6f00*/  IMAD.MOV.U32 R91, RZ, RZ, R6 ;  /* 0x000000ffff5b7224 */ /* 0x000fcc00078e0006 */
[----:B------:R0:W2:Y:S01]  /*6f10*/  @!P0 LDG.E.U8 R91, desc[UR16][R96.64] ;  /* 0x00000010605b8981 */ /* 0x0000a2000c1e1100 */
[----:B------:R-:W-:Y:S02]  /*6f20*/  IADD3 R94, P2, R2, R118, RZ ;  /* 0x00000076025e7210 */ /* 0x000fe40007f5e0ff */
[----:B------:R-:W-:Y:S01]  /*6f30*/  PRMT R15, RZ, 0x7610, R15 ;  /* 0x00007610ff0f7816 */ /* 0x000fe2000000000f */
[----:B------:R-:W4:Y:S04]  /*6f40*/  LDL R118, [R1+0x170] ;  /* 0x0001700001767983 */ /* 0x000f280000100800 */
[----:B------:R1:W-:Y:S01]  /*6f50*/  STL [R1+0x37c], R3 ;  /* 0x00037c0301007387 */ /* 0x0003e20000100800 */
[----:B0-----:R-:W-:-:S03]  /*6f60*/  PRMT R96, RZ, 0x7610, R96 ;  /* 0x00007610ff607816 */ /* 0x001fc60000000060 */
[----:B-1----:R-:W5:Y:S04]  /*6f70*/  LDL.LU R3, [R1+0x17c] ;  /* 0x00017c0001037983 */ /* 0x002f680000300800 */
[----:B------:R0:W-:Y:S04]  /*6f80*/  STL.S16 [R1+0x28], R6 ;  /* 0x0000280601007387 */ /* 0x0001e80000100600 */
[----:B0-----:R-:W4:Y:S04]  /*6f90*/  LDL.LU R6, [R1+0x468] ;  /* 0x0004680001067983 */ /* 0x001f280000300800 */
[----:B------:R-:W5:Y:S01]  /*6fa0*/  LDL R97, [R1+0x180] ;  /* 0x0001800001617983 */ /* 0x000f620000100800 */
[----:B---3--:R-:W-:-:S05]  /*6fb0*/  IMAD.X R95, R89, 0x1, R95, P2 ;  /* 0x00000001595f7824 */ /* 0x008fca00010e065f */
[----:B------:R0:W3:Y:S04]  /*6fc0*/  @!P0 LDG.E.U8 R15, desc[UR16][R94.64] ;  /* 0x000000105e0f8981 */ /* 0x0000e8000c1e1100 */
[----:B--2---:R1:W-:Y:S01]  /*6fd0*/  @!P0 STL [R1+0x28], R91 ;  /* 0x0000285b01008387 */ /* 0x0043e20000100800 */
[----:B0-----:R-:W-:Y:S02]  /*6fe0*/  IMAD.MOV.U32 R94, RZ, RZ, R96 ;  /* 0x000000ffff5e7224 */ /* 0x001fe400078e0060 */
[----:B-1----:R-:W-:-:S05]  /*6ff0*/  IMAD.X R91, R89, 0x1, R4, P1 ;  /* 0x00000001595b7824 */ /* 0x002fca00008e0604 */
[----:B------:R-:W2:Y:S04]  /*7000*/  @!P0 LDG.E.U8 R94, desc[UR16][R90.64] ;  /* 0x000000105a5e8981 */ /* 0x000ea8000c1e1100 */
[----:B------:R0:W-:Y:S04]  /*7010*/  STL [R1+0x380], R4 ;  /* 0x0003800401007387 */ /* 0x0001e80000100800 */
[----:B0-----:R-:W4:Y:S01]  /*7020*/  LDL.LU R4, [R1+0x174] ;  /* 0x0001740001047983 */ /* 0x001f220000300800 */
[----:B------:R-:W-:-:S03]  /*7030*/  PRMT R5, RZ, 0x7610, R5 ;  /* 0x00007610ff057816 */ /* 0x000fc60000000005 */
[----:B---3--:R0:W-:Y:S04]  /*7040*/  STL [R1+0x24], R15 ;  /* 0x0000240f01007387 */ /* 0x0081e80000100800 */
[----:B0-----:R-:W3:Y:S04]  /*7050*/  LDL.LU R15, [R1+0x464] ;  /* 0x00046400010f7983 */ /* 0x001ee80000300800 */
[----:B------:R5:W-:Y:S04]  /*7060*/  STL.S16 [R1+0x20], R96 ;  /* 0x0000206001007387 */ /* 0x000be80000100600 */
[----:B------:R-:W3:Y:S01]  /*7070*/  LDL R95, [R1+0x178] ;  /* 0x00017800015f7983 */ /* 0x000ee20000100800 */
[----:B-----5:R-:W-:-:S03]  /*7080*/  IADD3 R96, P1, R2, R97, RZ ;  /* 0x0000006102607210 */ /* 0x020fc60007f3e0ff */
[----:B--2---:R-:W-:Y:S02]  /*7090*/  @!P0 STL [R1+0x20], R94 ;  /* 0x0000205e01008387 */ /* 0x004fe40000100800 */
[----:B------:R-:W-:Y:S02]  /*70a0*/  IMAD.X R97, R89, 0x1, R3, P1 ;  /* 0x0000000159617824 */ /* 0x000fe400008e0603 */
[----:B------:R0:W-:Y:S04]  /*70b0*/  STL [R1+0x384], R3 ;  /* 0x0003840301007387 */ /* 0x0001e80000100800 */
[----:B------:R-:W2:Y:S04]  /*70c0*/  @!P0 LDG.E.U8 R5, desc[UR16][R96.64] ;  /* 0x0000001060058981 */ /* 0x000ea8000c1e1100 */
[----:B0-----:R-:W5:Y:S04]  /*70d0*/  LDL.LU R3, [R1+0x164] ;  /* 0x0001640001037983 */ /* 0x001f680000300800 */
[----:B------:R-:W5:Y:S01]  /*70e0*/  LDL R91, [R1+0x16c] ;  /* 0x00016c00015b7983 */ /* 0x000f620000100800 */
[----:B----4-:R-:W-:-:S02]  /*70f0*/  IADD3 R90, P1, R2, R118, RZ ;  /* 0x00000076025a7210 */ /* 0x010fc40007f3e0ff */
[----:B------:R-:W-:Y:S01]  /*7100*/  PRMT R13, RZ, 0x7610, R13 ;  /* 0x00007610ff0d7816 */ /* 0x000fe2000000000d */
[----:B------:R-:W4:Y:S01]  /*7110*/  LDL R118, [R1+0x15c] ;  /* 0x00015c0001767983 */ /* 0x000f220000100800 */
[----:B------:R-:W-:-:S03]  /*7120*/  PRMT R0, RZ, 0x7610, R0 ;  /* 0x00007610ff007816 */ /* 0x000fc60000000000 */
[----:B------:R0:W-:Y:S01]  /*7130*/  STL [R1+0x388], R4 ;  /* 0x0003880401007387 */ /* 0x0001e20000100800 */
[----:B---3--:R-:W-:-:S05]  /*7140*/  IADD3 R94, P2, R2, R95, RZ ;  /* 0x0000005f025e7210 */ /* 0x008fca0007f5e0ff */
[C---:B------:R-:W-:Y:S02]  /*7150*/  IMAD.X R95, R89.reuse, 0x1, R4, P2 ;  /* 0x00000001595f7824 */ /* 0x040fe400010e0604 */
[----:B0-----:R-:W3:Y:S04]  /*7160*/  LDL.LU R4, [R1+0x154] ;  /* 0x0001540001047983 */ /* 0x001ee80000300800 */
[----:B------:R-:W4:Y:S04]  /*7170*/  @!P0 LDG.E.U8 R13, desc[UR16][R94.64] ;  /* 0x000000105e0d8981 */ /* 0x000f28000c1e1100 */
[----:B--2---:R0:W-:Y:S01]  /*7180*/  STL [R1+0x1c], R5 ;  /* 0x00001c0501007387 */ /* 0x0041e20000100800 */
[----:B-----5:R-:W-:-:S03]  /*7190*/  IMAD.X R91, R89, 0x1, R91, P1 ;  /* 0x00000001595b7824 */ /* 0x020fc600008e065b */
[----:B0-----:R-:W2:Y:S04]  /*71a0*/  LDL.LU R5, [R1+0x460] ;  /* 0x0004600001057983 */ /* 0x001ea80000300800 */
[----:B------:R-:W5:Y:S04]  /*71b0*/  @!P0 LDG.E.U8 R0, desc[UR16][R90.64] ;  /* 0x000000105a008981 */ /* 0x000f68000c1e1100 */
[----:B------:R-:W3:Y:S01]  /*71c0*/  LDL R97, [R1+0x168] ;  /* 0x0001680001617983 */ /* 0x000ee20000100800 */
[----:B------:R-:W-:-:S03]  /*71d0*/  PRMT R11, RZ, 0x7610, R11 ;  /* 0x00007610ff0b7816 */ /* 0x000fc6000000000b */
[----:B----4-:R0:W-:Y:S04]  /*71e0*/  STL [R1+0x18], R13 ;  /* 0x0000180d01007387 */ /* 0x0101e80000100800 */
[----:B0-----:R-:W4:Y:S04]  /*71f0*/  LDL.LU R13, [R1+0x45c] ;  /* 0x00045c00010d7983 */ /* 0x001f280000300800 */
[----:B------:R-:W2:Y:S04]  /*7200*/  LDL R94, [R1+0x160] ;  /* 0x00016000015e7983 */ /* 0x000ea80000100800 */
[----:B-----5:R0:W-:Y:S01]  /*7210*/  STL [R1+0x14], R0 ;  /* 0x0000140001007387 */ /* 0x0201e20000100800 */
[----:B---3--:R-:W-:-:S03]  /*7220*/  IADD3 R96, P1, R2, R97, RZ ;  /* 0x0000006102607210 */ /* 0x008fc60007f3e0ff */
[----:B0-----:R-:W3:Y:S04]  /*7230*/  LDL.LU R0, [R1+0x458] ;  /* 0x0004580001007983 */ /* 0x001ee80000300800 */
[----:B------:R-:W5:Y:S01]  /*7240*/  LDL R91, [R1+0x158] ;  /* 0x00015800015b7983 */ /* 0x000f620000100800 */
[----:B------:R-:W-:-:S05]  /*7250*/  IMAD.X R97, R89, 0x1, R3, P1 ;  /* 0x0000000159617824 */ /* 0x000fca00008e0603 */
[----:B------:R0:W4:Y:S01]  /*7260*/  @!P0 LDG.E.U8 R11, desc[UR16][R96.64] ;  /* 0x00000010600b8981 */ /* 0x000122000c1e1100 */
[----:B------:R-:W-:-:S03]  /*7270*/  PRMT R95, RZ, 0x7610, R95 ;  /* 0x00007610ff5f7816 */ /* 0x000fc6000000005f */
[----:B------:R1:W-:Y:S01]  /*7280*/  STL [R1+0x38c], R3 ;  /* 0x00038c0301007387 */ /* 0x0003e20000100800 */
[----:B------:R-:W-:-:S03]  /*7290*/  PRMT R117, RZ, 0x7610, R117 ;  /* 0x00007610ff757816 */ /* 0x000fc60000000075 */
[----:B-1----:R-:W3:Y:S04]  /*72a0*/  LDL.LU R3, [R1+0x14c] ;  /* 0x00014c0001037983 */ /* 0x002ee80000300800 */
[----:B------:R1:W-:Y:S01]  /*72b0*/  STL.S16 [R1+0xc], R95 ;  /* 0x00000c5f01007387 */ /* 0x0003e20000100600 */
[C---:B--2---:R-:W-:Y:S02]  /*72c0*/  IADD3 R94, P2, R2.reuse, R94, RZ ;  /* 0x0000005e025e7210 */ /* 0x044fe40007f5e0ff */
[----:B-----5:R-:W-:Y:S01]  /*72d0*/  IADD3 R90, P1, R2, R91, RZ ;  /* 0x0000005b025a7210 */ /* 0x020fe20007f3e0ff */
[----:B------:R-:W-:Y:S02]  /*72e0*/  IMAD.MOV.U32 R91, RZ, RZ, R95 ;  /* 0x000000ffff5b7224 */ /* 0x000fe400078e005f */
[----:B-1----:R-:W-:-:S02]  /*72f0*/  IMAD.X R95, R89, 0x1, R118, P2 ;  /* 0x00000001595f7824 */ /* 0x002fc400010e0676 */
[----:B0-----:R-:W-:Y:S01]  /*7300*/  IMAD.MOV.U32 R96, RZ, RZ, R91 ;  /* 0x000000ffff607224 */ /* 0x001fe200078e005b */
[----:B------:R-:W2:Y:S01]  /*7310*/  LDL R118, [R1+0x144] ;  /* 0x0001440001767983 */ /* 0x000ea20000100800 */
[----:B------:R-:W-:-:S03]  /*7320*/  IMAD.X R91, R89, 0x1, R4, P1 ;  /* 0x00000001595b7824 */ /* 0x000fc600008e0604 */
[----:B----4-:R0:W-:Y:S04]  /*7330*/  STL [R1+0x10], R11 ;  /* 0x0000100b01007387 */ /* 0x0101e80000100800 */
[----:B------:R-:W4:Y:S04]  /*7340*/  @!P0 LDG.E.U8 R96, desc[UR16][R94.64] ;  /* 0x000000105e608981 */ /* 0x000f28000c1e1100 */
[----:B------:R-:W5:Y:S04]  /*7350*/  @!P0 LDG.E.U8 R117, desc[UR16][R90.64] ;  /* 0x000000105a758981 */ /* 0x000f68000c1e1100 */
[----:B0-----:R-:W2:Y:S04]  /*7360*/  LDL.LU R11, [R1+0x454] ;  /* 0x00045400010b7983 */ /* 0x001ea80000300800 */
[----:B------:R-:W3:Y:S04]  /*7370*/  LDL R97, [R1+0x150] ;  /* 0x0001500001617983 */ /* 0x000ee80000100800 */
[----:B------:R0:W-:Y:S01]  /*7380*/  STL [R1+0x390], R4 ;  /* 0x0003900401007387 */ /* 0x0001e20000100800 */
[----:B------:R-:W-:-:S03]  /*7390*/  PRMT R119, RZ, 0x7610, R119 ;  /* 0x00007610ff777816 */ /* 0x000fc60000000077 */
[----:B0-----:R-:W2:Y:S04]  /*73a0*/  LDL.LU R4, [R1+0x13c] ;  /* 0x00013c0001047983 */ /* 0x001ea80000300800 */
[----:B------:R-:W2:Y:S04]  /*73b0*/  LDL R94, [R1+0x148] ;  /* 0x00014800015e7983 */ /* 0x000ea80000100800 */
[----:B----4-:R3:W-:Y:S04]  /*73c0*/  @!P0 STL [R1+0xc], R96 ;  /* 0x00000c6001008387 */ /* 0x0107e80000100800 */
[----:B-----5:R-:W-:Y:S04]  /*73d0*/  STL [R1+0x8], R117 ;  /* 0x0000087501007387 */ /* 0x020fe80000100800 */
[----:B------:R-:W4:Y:S01]  /*73e0*/  LDL R91, [R1+0x140] ;  /* 0x00014000015b7983 */ /* 0x000f220000100800 */
[----:B---3--:R-:W-:-:S05]  /*73f0*/  IADD3 R96, P1, R2, R97, RZ ;  /* 0x0000006102607210 */ /* 0x008fca0007f3e0ff */
[----:B------:R-:W-:-:S05]  /*7400*/  IMAD.X R97, R89, 0x1, R3, P1 ;  /* 0x0000000159617824 */ /* 0x000fca00008e0603 */
[----:B------:R0:W3:Y:S01]  /*7410*/  @!P0 LDG.E.U8 R119, desc[UR16][R96.64] ;  /* 0x0000001060778981 */ /* 0x0000e2000c1e1100 */
[----:B------:R-:W-:-:S03]  /*7420*/  PRMT R95, RZ, 0x7610, R95 ;  /* 0x00007610ff5f7816 */ /* 0x000fc6000000005f */
[----:B------:R1:W-:Y:S01]  /*7430*/  STL [R1+0x394], R3 ;  /* 0x0003940301007387 */ /* 0x0003e20000100800 */
[----:B--2---:R-:W-:-:S03]  /*7440*/  IADD3 R94, P2, R2, R94, RZ ;  /* 0x0000005e025e7210 */ /* 0x004fc60007f5e0ff */
[----:B-1----:R-:W2:Y:S04]  /*7450*/  LDL.LU R3, [R1+0x134] ;  /* 0x0001340001037983 */ /* 0x002ea80000300800 */
[----:B------:R1:W-:Y:S01]  /*7460*/  STL.S16 [R1], R95 ;  /* 0x0000005f01007387 */ /* 0x0003e20000100600 */
[----:B----4-:R-:W-:Y:S01]  /*7470*/  IADD3 R90, P1, R2, R91, RZ ;  /* 0x0000005b025a7210 */ /* 0x010fe20007f3e0ff */
[----:B------:R-:W-:Y:S02]  /*7480*/  IMAD.MOV.U32 R91, RZ, RZ, R95 ;  /* 0x000000ffff5b7224 */ /* 0x000fe400078e005f */
[C---:B-1----:R-:W-:Y:S02]  /*7490*/  IMAD.X R95, R89.reuse, 0x1, R118, P2 ;  /* 0x00000001595f7824 */ /* 0x042fe400010e0676 */
[----:B0-----:R-:W-:Y:S01]  /*74a0*/  IMAD.MOV.U32 R96, RZ, RZ, R91 ;  /* 0x000000ffff607224 */ /* 0x001fe200078e005b */
[----:B------:R-:W4:Y:S05]  /*74b0*/  LDL R118, [R1+0x12c] ;  /* 0x00012c0001767983 */ /* 0x000f2a0000100800 */
[----:B------:R-:W5:Y:S04]  /*74c0*/  @!P0 LDG.E.U8 R96, desc[UR16][R94.64] ;  /* 0x000000105e608981 */ /* 0x000f68000c1e1100 */
[----:B---3--:R-:W-:Y:S04]  /*74d0*/  STL [R1+0x4], R119 ;  /* 0x0000047701007387 */ /* 0x008fe80000100800 */
[----:B------:R-:W3:Y:S01]  /*74e0*/  LDL R97, [R1+0x138] ;  /* 0x0001380001617983 */ /* 0x000ee20000100800 */
[----:B------:R-:W-:Y:S01]  /*74f0*/  PRMT R88, RZ, 0x7610, R88 ;  /* 0x00007610ff587816 */ /* 0x000fe20000000058 */
[----:B------:R-:W-:-:S02]  /*7500*/  IMAD.X R91, R89, 0x1, R4, P1 ;  /* 0x00000001595b7824 */ /* 0x000fc400008e0604 */
[----:B------:R0:W-:Y:S04]  /*7510*/  STL [R1+0x398], R4 ;  /* 0x0003980401007387 */ /* 0x0001e80000100800 */
[----:B------:R-:W4:Y:S04]  /*7520*/  @!P0 LDG.E.U8 R88, desc[UR16][R90.64] ;  /* 0x000000105a588981 */ /* 0x000f28000c1e1100 */
[----:B0-----:R-:W4:Y:S04]  /*7530*/  LDL.LU R4, [R1+0x124] ;  /* 0x0001240001047983 */ /* 0x001f280000300800 */
[----:B------:R-:W4:Y:S01]  /*7540*/  LDL R95, [R1+0x130] ;  /* 0x00013000015f7983 */ /* 0x000f220000100800 */
[----:B------:R-:W-:-:S03]  /*7550*/  PRMT R125, RZ, 0x7610, R125 ;  /* 0x00007610ff7d7816 */ /* 0x000fc6000000007d */
[----:B-----5:R3:W-:Y:S04]  /*7560*/  @!P0 STL [R1], R96 ;  /* 0x0000006001008387 */ /* 0x0207e80000100800 */
[----:B------:R-:W5:Y:S01]  /*7570*/  LDL R91, [R1+0x128] ;  /* 0x00012800015b7983 */ /* 0x000f620000100800 */
[----:B---3--:R-:W-:-:S05]  /*7580*/  IADD3 R96, P1, R2, R97, RZ ;  /* 0x0000006102607210 */ /* 0x008fca0007f3e0ff */
[----:B--2---:R-:W-:-:S05]  /*7590*/  IMAD.X R97, R89, 0x1, R3, P1 ;  /* 0x0000000159617824 */ /* 0x004fca00008e0603 */
[----:B------:R-:W2:Y:S04]  /*75a0*/  @!P0 LDG.E.U8 R125, desc[UR16][R96.64] ;  /* 0x00000010607d8981 */ /* 0x000ea8000c1e1100 */
[----:B----4-:R-:W-:Y:S01]  /*75b0*/  STL [R1+0x3dc], R88 ;  /* 0x0003dc5801007387 */ /* 0x010fe20000100800 */
[----:B------:R-:W-:-:S03]  /*75c0*/  IADD3 R94, P2, R2, R95, RZ ;  /* 0x0000005f025e7210 */ /* 0x000fc60007f5e0ff */
[----:B------:R0:W-:Y:S01]  /*75d0*/  STL [R1+0x39c], R3 ;  /* 0x00039c0301007387 */ /* 0x0001e20000100800 */
[----:B------:R-:W-:Y:S01]  /*75e0*/  PRMT R124, RZ, 0x7610, R124 ;  /* 0x00007610ff7c7816 */ /* 0x000fe2000000007c */
[----:B------:R-:W-:Y:S01]  /*75f0*/  IMAD.X R95, R89, 0x1, R118, P2 ;  /* 0x00000001595f7824 */ /* 0x000fe200010e0676 */
[----:B------:R-:W-:-:S04]  /*7600*/  PRMT R123, RZ, 0x7610, R123 ;  /* 0x00007610ff7b7816 */ /* 0x000fc8000000007b */
[----:B------:R-:W3:Y:S04]  /*7610*/  @!P0 LDG.E.U8 R124, desc[UR16][R94.64] ;  /* 0x000000105e7c8981 */ /* 0x000ee8000c1e1100 */
[----:B0-----:R-:W4:Y:S04]  /*7620*/  LDL.LU R3, [R1+0x11c] ;  /* 0x00011c0001037983 */ /* 0x001f280000300800 */
[----:B------:R-:W3:Y:S04]  /*7630*/  LDL R97, [R1+0x120] ;  /* 0x0001200001617983 */ /* 0x000ee80000100800 */
[----:B------:R-:W4:Y:S04]  /*7640*/  LDL R118, [R1+0x110] ;  /* 0x0001100001767983 */ /* 0x000f280000100800 */
[----:B------:R-:W4:Y:S01]  /*7650*/  LDL R88, [R1+0x114] ;  /* 0x0001140001587983 */ /* 0x000f220000100800 */
[----:B-----5:R-:W-:-:S05]  /*7660*/  IADD3 R90, P1, R2, R91, RZ ;  /* 0x0000005b025a7210 */ /* 0x020fca0007f3e0ff */
[----:B------:R-:W-:-:S05]  /*7670*/  IMAD.X R91, R89, 0x1, R4, P1 ;  /* 0x00000001595b7824 */ /* 0x000fca00008e0604 */
[----:B------:R-:W5:Y:S04]  /*7680*/  @!P0 LDG.E.U8 R123, desc[UR16][R90.64] ;  /* 0x000000105a7b8981 */ /* 0x000f68000c1e1100 */
[----:B--2---:R0:W-:Y:S04]  /*7690*/  STL [R1+0x3e0], R125 ;  /* 0x0003e07d01007387 */ /* 0x0041e80000100800 */
[----:B0-----:R-:W2:Y:S01]  /*76a0*/  LDL R125, [R1+0x118] ;  /* 0x00011800017d7983 */ /* 0x001ea20000100800 */
[----:B------:R-:W-:-:S03]  /*76b0*/  PRMT R122, RZ, 0x7610, R122 ;  /* 0x00007610ff7a7816 */ /* 0x000fc6000000007a */
[----:B------:R0:W-:Y:S01]  /*76c0*/  STL [R1+0x3a0], R4 ;  /* 0x0003a00401007387 */ /* 0x0001e20000100800 */
[----:B---3--:R-:W-:-:S03]  /*76d0*/  IADD3 R96, P1, R2, R97, RZ ;  /* 0x0000006102607210 */ /* 0x008fc60007f3e0ff */
[----:B0-----:R-:W3:Y:S02]  /*76e0*/  LDL.LU R4, [R1+0x10c] ;  /* 0x00010c0001047983 */ /* 0x001ee40000300800 */
[----:B----4-:R-:W-:Y:S02]  /*76f0*/  IMAD.X R97, R89, 0x1, R3, P1 ;  /* 0x0000000159617824 */ /* 0x010fe400008e0603 */
[----:B------:R-:W-:Y:S04]  /*7700*/  STL [R1+0x3e4], R124 ;  /* 0x0003e47c01007387 */ /* 0x000fe80000100800 */
[----:B------:R-:W4:Y:S04]  /*7710*/  @!P0 LDG.E.U8 R122, desc[UR16][R96.64] ;  /* 0x00000010607a8981 */ /* 0x000f28000c1e1100 */
[----:B-----5:R-:W-:Y:S01]  /*7720*/  STL [R1+0x3f0], R123 ;  /* 0x0003f07b01007387 */ /* 0x020fe20000100800 */
[----:B--2---:R-:W-:-:S03]  /*7730*/  IADD3 R90, P2, R2, R125, RZ ;  /* 0x0000007d025a7210 */ /* 0x004fc60007f5e0ff */
[----:B------:R-:W2:Y:S04]  /*7740*/  LDL R125, [R1+0x108] ;  /* 0x00010800017d7983 */ /* 0x000ea80000100800 */
[----:B------:R0:W-:Y:S04]  /*7750*/  STL [R1+0x3a4], R3 ;  /* 0x0003a40301007387 */ /* 0x0001e80000100800 */
[----:B0-----:R-:W5:Y:S01]  /*7760*/  LDL.LU R3, [R1+0x104] ;  /* 0x0001040001037983 */ /* 0x001f620000300800 */
[----:B------:R-:W-:Y:S01]  /*7770*/  IADD3 R94, P1, R2, R118, RZ ;  /* 0x00000076025e7210 */ /* 0x000fe20007f3e0ff */
[C---:B------:R-:W-:Y:S01]  /*7780*/  IMAD.X R91, R89.reuse, 0x1, R88, P2 ;  /* 0x00000001595b7824 */ /* 0x040fe200010e0658 */
[----:B------:R-:W-:Y:S01]  /*7790*/  PRMT R121, RZ, 0x7610, R121 ;  /* 0x00007610ff797816 */ /* 0x000fe20000000079 */
[----:B------:R-:W5:Y:S01]  /*77a0*/  LDL R118, [R1+0x100] ;  /* 0x0001000001767983 */ /* 0x000f620000100800 */
[----:B------:R-:W-:Y:S01]  /*77b0*/  PRMT R120, RZ, 0x7610, R120 ;  /* 0x00007610ff787816 */ /* 0x000fe20000000078 */
[----:B---3--:R-:W-:-:S02]  /*77c0*/  IMAD.X R95, R89, 0x1, R4, P1 ;  /* 0x00000001595f7824 */ /* 0x008fc400008e0604 */
[----:B------:R-:W3:Y:S04]  /*77d0*/  LDL R124, [R1+0xf8] ;  /* 0x0000f800017c7983 */ /* 0x000ee80000100800 */
[----:B------:R2:W3:Y:S04]  /*77e0*/  @!P0 LDG.E.U8 R121, desc[UR16][R90.64] ;  /* 0x000000105a798981 */ /* 0x0004e8000c1e1100 */
[----:B------:R0:W3:Y:S04]  /*77f0*/  @!P0 LDG.E.U8 R120, desc[UR16][R94.64] ;  /* 0x000000105e788981 */ /* 0x0000e8000c1e1100 */
[----:B------:R-:W3:Y:S04]  /*7800*/  LDL R123, [R1+0xf4] ;  /* 0x0000f400017b7983 */ /* 0x000ee80000100800 */
[----:B------:R-:W3:Y:S04]  /*7810*/  LDL R88, [R1+0xf0] ;  /* 0x0000f00001587983 */ /* 0x000ee80000100800 */
[----:B----4-:R-:W-:Y:S04]  /*7820*/  STL [R1+0x3f4], R122 ;  /* 0x0003f47a01007387 */ /* 0x010fe80000100800 */
[----:B------:R1:W-:Y:S01]  /*7830*/  STL [R1+0x3a8], R4 ;  /* 0x0003a80401007387 */ /* 0x0003e20000100800 */
[----:B------:R-:W-:-:S03]  /*7840*/  PRMT R116, RZ, 0x7610, R116 ;  /* 0x00007610ff747816 */ /* 0x000fc60000000074 */
[----:B-1----:R-:W4:Y:S01]  /*7850*/  LDL.LU R4, [R1+0xfc] ;  /* 0x0000fc0001047983 */ /* 0x002f220000300800 */
[----:B--2---:R-:W-:-:S05]  /*7860*/  IADD3 R90, P1, R2, R125, RZ ;  /* 0x0000007d025a7210 */ /* 0x004fca0007f3e0ff */
[----:B-----5:R-:W-:-:S05]  /*7870*/  IMAD.X R91, R89, 0x1, R3, P1 ;  /* 0x00000001595b7824 */ /* 0x020fca00008e0603 */
[----:B------:R1:W2:Y:S01]  /*7880*/  @!P0 LDG.E.U8 R116, desc[UR16][R90.64] ;  /* 0x000000105a748981 */ /* 0x0002a2000c1e1100 */
[----:B0-----:R-:W-:-:S03]  /*7890*/  IADD3 R94, P1, R2, R118, RZ ;  /* 0x00000076025e7210 */ /* 0x001fc60007f3e0ff */
[----:B---3--:R0:W-:Y:S01]  /*78a0*/  STL [R1+0x3f8], R121 ;  /* 0x0003f87901007387 */ /* 0x0081e20000100800 */
[----:B------:R-:W-:-:S03]  /*78b0*/  PRMT R114, RZ, 0x7610, R114 ;  /* 0x00007610ff727816 */ /* 0x000fc60000000072 */
[----:B0-----:R-:W3:Y:S04]  /*78c0*/  LDL R121, [R1+0xe8] ;  /* 0x0000e80001797983 */ /* 0x001ee80000100800 */
[----:B------:R-:W-:Y:S04]  /*78d0*/  STL [R1+0x3fc], R120 ;  /* 0x0003fc7801007387 */ /* 0x000fe80000100800 */
[----:B------:R0:W-:Y:S01]  /*78e0*/  STL [R1+0x3ac], R3 ;  /* 0x0003ac0301007387 */ /* 0x0001e20000100800 */
[----:B------:R-:W-:-:S03]  /*78f0*/  PRMT R112, RZ, 0x7610, R112 ;  /* 0x00007610ff707816 */ /* 0x000fc60000000070 */
[----:B0-----:R-:W5:Y:S01]  /*7900*/  LDL.LU R3, [R1+0xec] ;  /* 0x0000ec0001037983 */ /* 0x001f620000300800 */
[C---:B----4-:R-:W-:Y:S01]  /*7910*/  IMAD.X R95, R89.reuse, 0x1, R4, P1 ;  /* 0x00000001595f7824 */ /* 0x050fe200008e0604 */
[C---:B-1----:R-:W-:Y:S02]  /*7920*/  IADD3 R90, P1, R2.reuse, R124, RZ ;  /* 0x0000007c025a7210 */ /* 0x042fe40007f3e0ff */
[----:B------:R-:W4:Y:S03]  /*7930*/  LDL R118, [R1+0xe0] ;  /* 0x0000e00001767983 */ /* 0x000f260000100800 */
[----:B------:R-:W-:Y:S01]  /*7940*/  IMAD.X R91, R89, 0x1, R123, P1 ;  /* 0x00000001595b7824 */ /* 0x000fe200008e067b */
[----:B------:R-:W3:Y:S04]  /*7950*/  @!P0 LDG.E.U8 R114, desc[UR16][R94.64] ;  /* 0x000000105e728981 */ /* 0x000ee8000c1e1100 */
[----:B------:R0:W4:Y:S04]  /*7960*/  @!P0 LDG.E.U8 R112, desc[UR16][R90.64] ;  /* 0x000000105a708981 */ /* 0x000128000c1e1100 */
[----:B--2---:R-:W-:Y:S04]  /*7970*/  STL [R1+0x400], R116 ;  /* 0x0004007401007387 */ /* 0x004fe80000100800 */
[----:B------:R1:W-:Y:S04]  /*7980*/  STL [R1+0x3b0], R4 ;  /* 0x0003b00401007387 */ /* 0x0003e80000100800 */
[----:B-1----:R-:W2:Y:S01]  /*7990*/  LDL.LU R4, [R1+0xe4] ;  /* 0x0000e40001047983 */ /* 0x002ea20000300800 */
[----:B0-----:R-:W-:-:S02]  /*79a0*/  IADD3 R90, P1, R2, R88, RZ ;  /* 0x00000058025a7210 */ /* 0x001fc40007f3e0ff */
[----:B------:R-:W-:Y:S02]  /*79b0*/  PRMT R110, RZ, 0x7610, R110 ;  /* 0x00007610ff6e7816 */ /* 0x000fe4000000006e */
[----:B------:R-:W-:Y:S01]  /*79c0*/  PRMT R108, RZ, 0x7610, R108 ;  /* 0x00007610ff6c7816 */ /* 0x000fe2000000006c */
[----:B-----5:R-:W-:-:S05]  /*79d0*/  IMAD.X R91, R89, 0x1, R3, P1 ;  /* 0x00000001595b7824 */ /* 0x020fca00008e0603 */
[----:B------:R0:W5:Y:S04]  /*79e0*/  @!P0 LDG.E.U8 R110, desc[UR16][R90.64] ;  /* 0x000000105a6e8981 */ /* 0x000168000c1e1100 */
[----:B---3--:R1:W-:Y:S04]  /*79f0*/  STL [R1+0x404], R114 ;  /* 0x0004047201007387 */ /* 0x0083e80000100800 */
[----:B------:R-:W3:Y:S01]  /*7a00*/  LDL R116, [R1+0xd8] ;  /* 0x0000d80001747983 */ /* 0x000ee20000100800 */
[----:B0-----:R-:W-:-:S03]  /*7a10*/  IADD3 R90, P1, R2, R121, RZ ;  /* 0x00000079025a7210 */ /* 0x001fc60007f3e0ff */
[----:B------:R-:W3:Y:S04]  /*7a20*/  LDL R95, [R1+0xd0] ;  /* 0x0000d000015f7983 */ /* 0x000ee80000100800 */
[----:B-1----:R-:W3:Y:S04]  /*7a30*/  LDL R114, [R1+0xd4] ;  /* 0x0000d40001727983 */ /* 0x002ee80000100800 */
[----:B----4-:R-:W-:Y:S04]  /*7a40*/  STL [R1+0x408], R112 ;  /* 0x0004087001007387 */ /* 0x010fe80000100800 */
[----:B------:R-:W4:Y:S04]  /*7a50*/  LDL R88, [R1+0xc8] ;  /* 0x0000c80001587983 */ /* 0x000f280000100800 */
[----:B------:R0:W-:Y:S04]  /*7a60*/  STL [R1+0x3b4], R3 ;  /* 0x0003b40301007387 */ /* 0x0001e80000100800 */
[----:B0-----:R-:W3:Y:S01]  /*7a70*/  LDL.LU R3, [R1+0xdc] ;  /* 0x0000dc0001037983 */ /* 0x001ee20000300800 */
[----:B--2---:R-:W-:-:S05]  /*7a80*/  IMAD.X R91, R89, 0x1, R4, P1 ;  /* 0x00000001595b7824 */ /* 0x004fca00008e0604 */
[----:B------:R0:W2:Y:S01]  /*7a90*/  @!P0 LDG.E.U8 R108, desc[UR16][R90.64] ;  /* 0x000000105a6c8981 */ /* 0x0000a2000c1e1100 */
[----:B------:R-:W-:Y:S02]  /*7aa0*/  PRMT R106, RZ, 0x7610, R106 ;  /* 0x00007610ff6a7816 */ /* 0x000fe4000000006a */
[----:B0-----:R-:W-:Y:S01]  /*7ab0*/  IADD3 R90, P1, R2, R118, RZ ;  /* 0x00000076025a7210 */ /* 0x001fe20007f3e0ff */
[----:B-----5:R-:W-:Y:S04]  /*7ac0*/  STL [R1+0x40c], R110 ;  /* 0x00040c6e01007387 */ /* 0x020fe80000100800 */
[----:B------:R0:W-:Y:S04]  /*7ad0*/  STL [R1+0x3b8], R4 ;  /* 0x0003b80401007387 */ /* 0x0001e80000100800 */
[----:B0-----:R-:W5:Y:S01]  /*7ae0*/  LDL.LU R4, [R1+0xcc] ;  /* 0x0000cc0001047983 */ /* 0x001f620000300800 */
[----:B------:R-:W-:Y:S01]  /*7af0*/  PRMT R104, RZ, 0x7610, R104 ;  /* 0x00007610ff687816 */ /* 0x000fe20000000068 */
[----:B---3--:R-:W-:-:S05]  /*7b00*/  IMAD.X R91, R89, 0x1, R3, P1 ;  /* 0x00000001595b7824 */ /* 0x008fca00008e0603 */
[----:B------:R0:W3:Y:S02]  /*7b10*/  @!P0 LDG.E.U8 R106, desc[UR16][R90.64] ;  /* 0x000000105a6a8981 */ /* 0x0000e4000c1e1100 */
[----:B0-----:R-:W-:-:S05]  /*7b20*/  IADD3 R90, P1, R2, R116, RZ ;  /* 0x00000074025a7210 */ /* 0x001fca0007f3e0ff */
[----:B------:R-:W-:-:S05]  /*7b30*/  IMAD.X R91, R89, 0x1, R114, P1 ;  /* 0x00000001595b7824 */ /* 0x000fca00008e0672 */
[----:B------:R0:W3:Y:S04]  /*7b40*/  @!P0 LDG.E.U8 R104, desc[UR16][R90.64] ;  /* 0x000000105a688981 */ /* 0x0000e8000c1e1100 */
[----:B--2---:R-:W-:Y:S04]  /*7b50*/  STL [R1+0x410], R108 ;  /* 0x0004106c01007387 */ /* 0x004fe80000100800 */
[----:B------:R-:W2:Y:S04]  /*7b60*/  LDL R94, [R1+0xc0] ;  /* 0x0000c000015e7983 */ /* 0x000ea80000100800 */
[----:B------:R-:W2:Y:S04]  /*7b70*/  LDL R112, [R1+0xbc] ;  /* 0x0000bc0001707983 */ /* 0x000ea80000100800 */
[----:B------:R-:W2:Y:S04]  /*7b80*/  LDL R110, [R1+0xb8] ;  /* 0x0000b800016e7983 */ /* 0x000ea80000100800 */
[----:B------:R1:W-:Y:S04]  /*7b90*/  STL [R1+0x3bc], R3 ;  /* 0x0003bc0301007387 */ /* 0x0003e80000100800 */
[----:B-1----:R-:W2:Y:S01]  /*7ba0*/  LDL.LU R3, [R1+0xc4] ;  /* 0x0000c40001037983 */ /* 0x002ea20000300800 */
[----:B0-----:R-:W-:-:S02]  /*7bb0*/  IADD3 R90, P1, R2, R95, RZ ;  /* 0x0000005f025a7210 */ /* 0x001fc40007f3e0ff */
[----:B------:R-:W-:-:S03]  /*7bc0*/  PRMT R102, RZ, 0x7610, R102 ;  /* 0x00007610ff667816 */ /* 0x000fc60000000066 */
[----:B-----5:R-:W-:-:S05]  /*7bd0*/  IMAD.X R91, R89, 0x1, R4, P1 ;  /* 0x00000001595b7824 */ /* 0x020fca00008e0604 */
[----:B------:R4:W5:Y:S01]  /*7be0*/  @!P0 LDG.E.U8 R102, desc[UR16][R90.64] ;  /* 0x000000105a668981 */ /* 0x000962000c1e1100 */
[----:B------:R-:W-:Y:S02]  /*7bf0*/  PRMT R100, RZ, 0x7610, R100 ;  /* 0x00007610ff647816 */ /* 0x000fe40000000064 */
[C---:B----4-:R-:W-:Y:S01]  /*7c00*/  IADD3 R90, P1, R2.reuse, R88, RZ ;  /* 0x00000058025a7210 */ /* 0x050fe20007f3e0ff */
[----:B---3--:R-:W-:Y:S04]  /*7c10*/  STL [R1+0x414], R106 ;  /* 0x0004146a01007387 */ /* 0x008fe80000100800 */
[----:B------:R-:W-:Y:S04]  /*7c20*/  STL [R1+0x418], R104 ;  /* 0x0004186801007387 */ /* 0x000fe80000100800 */
[----:B------:R-:W3:Y:S04]  /*7c30*/  LDL R108, [R1+0xb0] ;  /* 0x0000b000016c7983 */ /* 0x000ee80000100800 */
[----:B------:R0:W-:Y:S04]  /*7c40*/  STL [R1+0x3c0], R4 ;  /* 0x0003c00401007387 */ /* 0x0001e80000100800 */
[----:B0-----:R-:W4:Y:S01]  /*7c50*/  LDL.LU R4, [R1+0xb4] ;  /* 0x0000b40001047983 */ /* 0x001f220000300800 */
[----:B--2---:R-:W-:Y:S01]  /*7c60*/  IMAD.X R91, R89, 0x1, R3, P1 ;  /* 0x00000001595b7824 */ /* 0x004fe200008e0603 */
[----:B------:R-:W-:-:S04]  /*7c70*/  IADD3 R94, P1, R2, R94, RZ ;  /* 0x0000005e025e7210 */ /* 0x000fc80007f3e0ff */
[----:B------:R0:W2:Y:S01]  /*7c80*/  @!P0 LDG.E.U8 R100, desc[UR16][R90.64] ;  /* 0x000000105a648981 */ /* 0x0000a2000c1e1100 */
[----:B------:R-:W-:Y:S01]  /*7c90*/  IMAD.X R95, R89, 0x1, R112, P1 ;  /* 0x00000001595f7824 */ /* 0x000fe200008e0670 */
[----:B0-----:R-:W-:-:S06]  /*7ca0*/  PRMT R91, RZ, 0x7610, R91 ;  /* 0x00007610ff5b7816 */ /* 0x001fcc000000005b */
[----:B------:R0:W3:Y:S04]  /*7cb0*/  @!P0 LDG.E.U8 R91, desc[UR16][R94.64] ;  /* 0x000000105e5b8981 */ /* 0x0000e8000c1e1100 */
[----:B-----5:R-:W-:Y:S04]  /*7cc0*/  STL [R1+0x41c], R102 ;  /* 0x00041c6601007387 */ /* 0x020fe80000100800 */
[----:B------:R-:W5:Y:S04]  /*7cd0*/  LDL R106, [R1+0xa8] ;  /* 0x0000a800016a7983 */ /* 0x000f680000100800 */
[----:B------:R-:W5:Y:S04]  /*7ce0*/  LDL R104, [R1+0xa4] ;  /* 0x0000a40001687983 */ /* 0x000f680000100800 */
[----:B------:R-:W5:Y:S04]  /*7cf0*/  LDL R88, [R1+0xa0] ;  /* 0x0000a00001587983 */ /* 0x000f680000100800 */
[----:B------:R1:W-:Y:S04]  /*7d00*/  STL [R1+0x3c4], R3 ;  /* 0x0003c40301007387 */ /* 0x0003e80000100800 */
[----:B-1----:R-:W5:Y:S01]  /*7d10*/  LDL.LU R3, [R1+0xac] ;  /* 0x0000ac0001037983 */ /* 0x002f620000300800 */
[----:B0-----:R-:W-:-:S02]  /*7d20*/  IADD3 R94, P1, R2, R110, RZ ;  /* 0x0000006e025e7210 */ /* 0x001fc40007f3e0ff */
[----:B------:R-:W-:-:S03]  /*7d30*/  PRMT R90, RZ, 0x7610, R90 ;  /* 0x00007610ff5a7816 */ /* 0x000fc6000000005a */
[----:B----4-:R-:W-:-:S05]  /*7d40*/  IMAD.X R95, R89, 0x1, R4, P1 ;  /* 0x00000001595f7824 */ /* 0x010fca00008e0604 */
[----:B------:R0:W4:Y:S04]  /*7d50*/  @!P0 LDG.E.U8 R90, desc[UR16][R94.64] ;  /* 0x000000105e5a8981 */ /* 0x000128000c1e1100 */
[----:B--2---:R1:W-:Y:S04]  /*7d60*/  STL [R1+0x420], R100 ;  /* 0x0004206401007387 */ /* 0x0043e80000100800 */
[----:B------:R-:W2:Y:S04]  /*7d70*/  LDL R102, [R1+0x98] ;  /* 0x0000980001667983 */ /* 0x000ea80000100800 */
[----:B---3--:R3:W-:Y:S04]  /*7d80*/  STL [R1+0x424], R91 ;  /* 0x0004245b01007387 */ /* 0x0087e80000100800 */
[----:B-1----:R-:W2:Y:S04]  /*7d90*/  LDL R100, [R1+0x90] ;  /* 0x0000900001647983 */ /* 0x002ea80000100800 */
[----:B---3--:R-:W3:Y:S04]  /*7da0*/  LDL R91, [R1+0x8c] ;  /* 0x00008c00015b7983 */ /* 0x008ee80000100800 */
[----:B------:R1:W-:Y:S04]  /*7db0*/  STL [R1+0x3c8], R4 ;  /* 0x0003c80401007387 */ /* 0x0003e80000100800 */
[----:B-1----:R-:W2:Y:S01]  /*7dc0*/  LDL.LU R4, [R1+0x9c] ;  /* 0x00009c0001047983 */ /* 0x002ea20000300800 */
[----:B0-----:R-:W-:-:S02]  /*7dd0*/  IADD3 R94, P1, R2, R108, RZ ;  /* 0x0000006c025e7210 */ /* 0x001fc40007f3e0ff */
[----:B------:R-:W-:-:S03]  /*7de0*/  PRMT R92, RZ, 0x7610, R92 ;  /* 0x00007610ff5c7816 */ /* 0x000fc6000000005c */
[----:B-----5:R-:W-:-:S05]  /*7df0*/  IMAD.X R95, R89, 0x1, R3, P1 ;  /* 0x00000001595f7824 */ /* 0x020fca00008e0603 */
[----:B------:R0:W5:Y:S01]  /*7e00*/  @!P0 LDG.E.U8 R92, desc[UR16][R94.64] ;  /* 0x000000105e5c8981 */ /* 0x000162000c1e1100 */
[----:B------:R-:W-:Y:S02]  /*7e10*/  PRMT R96, RZ, 0x7610, R96 ;  /* 0x00007610ff607816 */ /* 0x000fe40000000060 */
[----:B0-----:R-:W-:-:S05]  /*7e20*/  IADD3 R94, P1, R2, R106, RZ ;  /* 0x0000006a025e7210 */ /* 0x001fca0007f3e0ff */
[----:B------:R-:W-:-:S05]  /*7e30*/  IMAD.X R95, R89, 0x1, R104, P1 ;  /* 0x00000001595f7824 */ /* 0x000fca00008e0668 */
[----:B------:R0:W3:Y:S01]  /*7e40*/  @!P0 LDG.E.U8 R96, desc[UR16][R94.64] ;  /* 0x000000105e608981 */ /* 0x0000e2000c1e1100 */
[----:B------:R-:W-:Y:S02]  /*7e50*/  PRMT R97, RZ, 0x7610, R97 ;  /* 0x00007610ff617816 */ /* 0x000fe40000000061 */
[----:B0-----:R-:W-:Y:S01]  /*7e60*/  IADD3 R94, P1, R2, R88, RZ ;  /* 0x00000058025e7210 */ /* 0x001fe20007f3e0ff */
[----:B----4-:R0:W-:Y:S04]  /*7e70*/  STL [R1+0x428], R90 ;  /* 0x0004285a01007387 */ /* 0x0101e80000100800 */
[----:B0-----:R-:W4:Y:S04]  /*7e80*/  LDL R90, [R1+0x88] ;  /* 0x00008800015a7983 */ /* 0x001f280000100800 */
[----:B------:R0:W-:Y:S04]  /*7e90*/  STL [R1+0x3cc], R3 ;  /* 0x0003cc0301007387 */ /* 0x0001e80000100800 */
[----:B0-----:R-:W4:Y:S01]  /*7ea0*/  LDL.LU R3, [R1+0x94] ;  /* 0x0000940001037983 */ /* 0x001f220000300800 */
[----:B--2---:R-:W-:-:S05]  /*7eb0*/  IMAD.X R95, R89, 0x1, R4, P1 ;  /* 0x00000001595f7824 */ /* 0x004fca00008e0604 */
[----:B------:R0:W2:Y:S04]  /*7ec0*/  @!P0 LDG.E.U8 R97, desc[UR16][R94.64] ;  /* 0x000000105e618981 */ /* 0x0000a8000c1e1100 */
[----:B-----5:R-:W-:Y:S01]  /*7ed0*/  STL [R1+0x42c], R92 ;  /* 0x00042c5c01007387 */ /* 0x020fe20000100800 */
[----:B0-----:R-:W-:-:S03]  /*7ee0*/  IADD3 R94, P1, R2, R102, RZ ;  /* 0x00000066025e7210 */ /* 0x001fc60007f3e0ff */
[----:B---3--:R-:W-:Y:S04]  /*7ef0*/  STL [R1+0x430], R96 ;  /* 0x0004306001007387 */ /* 0x008fe80000100800 */
[----:B------:R-:W3:Y:S04]  /*7f00*/  LDL R88, [R1+0x68] ;  /* 0x0000680001587983 */ /* 0x000ee80000100800 */
[----:B------:R0:W-:Y:S04]  /*7f10*/  STL [R1+0x3d0], R4 ;  /* 0x0003d00401007387 */ /* 0x0001e80000100800 */
[----:B0-----:R-:W5:Y:S01]  /*7f20*/  LDL.LU R4, [R1+0x7c] ;  /* 0x00007c0001047983 */ /* 0x001f620000300800 */
[----:B----4-:R-:W-:-:S03]  /*7f30*/  IMAD.X R95, R89, 0x1, R3, P1 ;  /* 0x00000001595f7824 */ /* 0x010fc600008e0603 */
[----:B--2---:R-:W-:Y:S04]  /*7f40*/  STL [R1+0x434], R97 ;  /* 0x0004346101007387 */ /* 0x004fe80000100800 */
[----:B------:R0:W-:Y:S04]  /*7f50*/  STL [R1+0x3d4], R3 ;  /* 0x0003d40301007387 */ /* 0x0001e80000100800 */
[----:B0-----:R-:W2:Y:S01]  /*7f60*/  LDL.LU R3, [R1+0x6c] ;  /* 0x00006c0001037983 */ /* 0x001ea20000300800 */
[----:B------:R-:W-:-:S06]  /*7f70*/  PRMT R99, RZ, 0x7610, R99 ;  /* 0x00007610ff637816 */ /* 0x000fcc0000000063 */
[----:B------:R0:W4:Y:S01]  /*7f80*/  @!P0 LDG.E.U8 R99, desc[UR16][R94.64] ;  /* 0x000000105e638981 */ /* 0x000122000c1e1100 */
[----:B------:R-:W-:Y:S02]  /*7f90*/  PRMT R101, RZ, 0x7610, R101 ;  /* 0x00007610ff657816 */ /* 0x000fe40000000065 */
[----:B0-----:R-:W-:-:S05]  /*7fa0*/  IADD3 R94, P1, R2, R100, RZ ;  /* 0x00000064025e7210 */ /* 0x001fca0007f3e0ff */
[----:B------:R-:W-:-:S05]  /*7fb0*/  IMAD.X R95, R89, 0x1, R91, P1 ;  /* 0x00000001595f7824 */ /* 0x000fca00008e065b */
[----:B------:R0:W3:Y:S01]  /*7fc0*/  @!P0 LDG.E.U8 R101, desc[UR16][R94.64] ;  /* 0x000000105e658981 */ /* 0x0000e2000c1e1100 */
[----:B------:R-:W-:Y:S02]  /*7fd0*/  PRMT R103, RZ, 0x7610, R103 ;  /* 0x00007610ff677816 */ /* 0x000fe40000000067 */
[----:B0-----:R-:W-:-:S05]  /*7fe0*/  IADD3 R94, P1, R2, R90, RZ ;  /* 0x0000005a025e7210 */ /* 0x001fca0007f3e0ff */
[C---:B-----5:R-:W-:Y:S01]  /*7ff0*/  IMAD.X R95, R89.reuse, 0x1, R4, P1 ;  /* 0x00000001595f7824 */ /* 0x060fe200008e0604 */
[C---:B------:R-:W-:Y:S02]  /*8000*/  IADD3 RZ, P1, R2.reuse, R18, RZ ;  /* 0x0000001202ff7210 */ /* 0x040fe40007f3e0ff */
[----:B------:R-:W-:Y:S02]  /*8010*/  PRMT R105, RZ, 0x7610, R105 ;  /* 0x00007610ff697816 */ /* 0x000fe40000000069 */
[----:B------:R0:W5:Y:S02]  /*8020*/  @!P0 LDG.E.U8 R103, desc[UR16][R94.64] ;  /* 0x000000105e678981 */ /* 0x000164000c1e1100 */
[----:B0-----:R-:W-:Y:S02]  /*8030*/  IMAD.IADD R94, R2, 0x1, R18 ;  /* 0x00000001025e7824 */ /* 0x001fe400078e0212 */
[----:B--2---:R-:W-:-:S05]  /*8040*/  IMAD.X R95, R89, 0x1, R3, P1 ;  /* 0x00000001595f7824 */ /* 0x004fca00008e0603 */
[----:B------:R0:W2:Y:S04]  /*8050*/  @!P0 LDG.E.U8 R105, desc[UR16][R94.64] ;  /* 0x000000105e698981 */ /* 0x0000a8000c1e1100 */
[----:B----4-:R-:W-:Y:S04]  /*8060*/  STL [R1+0x438], R99 ;  /* 0x0004386301007387 */ /* 0x010fe80000100800 */
[----:B---3--:R-:W-:Y:S04]  /*8070*/  STL [R1+0x43c], R101 ;  /* 0x00043c6501007387 */ /* 0x008fe80000100800 */
[----:B------:R-:W-:Y:S04]  /*8080*/  STL [R1+0x440], R4 ;  /* 0x0004400401007387 */ /* 0x000fe80000100800 */
[----:B-----5:R-:W-:Y:S04]  /*8090*/  STL [R1+0x444], R103 ;  /* 0x0004446701007387 */ /* 0x020fe80000100800 */
[----:B------:R-:W-:Y:S04]  /*80a0*/  STL [R1+0x448], R18 ;  /* 0x0004481201007387 */ /* 0x000fe80000100800 */
[----:B------:R-:W-:Y:S01]  /*80b0*/  STL [R1+0x44c], R3 ;  /* 0x00044c0301007387 */ /* 0x000fe20000100800 */
[----:B------:R-:W-:-:S05]  /*80c0*/  IADD3 RZ, P1, R2, R16, RZ ;  /* 0x0000001002ff7210 */ /* 0x000fca0007f3e0ff */
[----:B0-----:R-:W-:Y:S01]  /*80d0*/  IMAD.X R95, R89, 0x1, R88, P1 ;  /* 0x00000001595f7824 */ /* 0x001fe200008e0658 */
[----:B--2---:R0:W-:Y:S04]  /*80e0*/  STL [R1+0x450], R105 ;  /* 0x0004506901007387 */ /* 0x0041e80000100800 */
[----:B------:R-:W2:Y:S04]  /*80f0*/  LDL.LU R121, [R1+0x22c] ;  /* 0x00022c0001797983 */ /* 0x000ea80000300800 */
[----:B------:R-:W3:Y:S04]  /*8100*/  LDL.LU R122, [R1+0x238] ;  /* 0x00023800017a7983 */ /* 0x000ee80000300800 */
[----:B------:R-:W4:Y:S04]  /*8110*/  LDL.LU R123, [R1+0x80] ;  /* 0x00008000017b7983 */ /* 0x000f280000300800 */
[----:B------:R-:W5:Y:S04]  /*8120*/  LDL.LU R124, [R1+0x234] ;  /* 0x00023400017c7983 */ /* 0x000f680000300800 */
[----:B------:R-:W5:Y:S04]  /*8130*/  LDL.LU R125, [R1+0x84] ;  /* 0x00008400017d7983 */ /* 0x000f680000300800 */
[----:B------:R-:W5:Y:S01]  /*8140*/  LDL.LU R88, [R1+0x230] ;  /* 0x0002300001587983 */ /* 0x000f620000300800 */
[----:B0-----:R-:W0:Y:S01]  /*8150*/  S2R R105, SR_TID.X ;  /* 0x0000000000697919 */ /* 0x001e220000002100 */
[----:B------:R-:W1:Y:S01]  /*8160*/  S2R R117, SR_TID.X ;  /* 0x0000000000757919 */ /* 0x000e620000002100 */
[----:B------:R-:W1:Y:S01]  /*8170*/  S2R R119, SR_TID.X ;  /* 0x0000000000777919 */ /* 0x000e620000002100 */
[----:B------:R-:W-:Y:S01]  /*8180*/  PRMT R107, RZ, 0x7610, R107 ;  /* 0x00007610ff6b7816 */ /* 0x000fe2000000006b */
[C---:B------:R-:W-:Y:S01]  /*8190*/  IMAD.IADD R94, R2.reuse, 0x1, R16 ;  /* 0x00000001025e7824 */ /* 0x040fe200078e0210 */
[----:B------:R-:W-:-:S02]  /*81a0*/  IADD3 RZ, P1, R2, R14, RZ ;  /* 0x0000000e02ff7210 */ /* 0x000fc40007f3e0ff */
[----:B------:R-:W-:Y:S02]  /*81b0*/  PRMT R109, RZ, 0x7610, R109 ;  /* 0x00007610ff6d7816 */ /* 0x000fe4000000006d */
[----:B------:R0:W5:Y:S01]  /*81c0*/  @!P0 LDG.E.U8 R107, desc[UR16][R94.64] ;  /* 0x000000105e6b8981 */ /* 0x000162000c1e1100 */
[----:B------:R-:W-:Y:S01]  /*81d0*/  PRMT R111, RZ, 0x7610, R111 ;  /* 0x00007610ff6f7816 */ /* 0x000fe2000000006f */
[C---:B0-----:R-:W-:Y:S02]  /*81e0*/  IMAD.IADD R94, R2.reuse, 0x1, R14 ;  /* 0x00000001025e7824 */ /* 0x041fe400078e020e */
[----:B------:R-:W-:Y:S01]  /*81f0*/  IMAD.X R95, R89, 0x1, R23, P1 ;  /* 0x00000001595f7824 */ /* 0x000fe200008e0617 */
[----:B------:R-:W-:-:S04]  /*8200*/  IADD3 RZ, P1, R2, R12, RZ ;  /* 0x0000000c02ff7210 */ /* 0x000fc80007f3e0ff */
[----:B------:R0:W5:Y:S01]  /*8210*/  @!P0 LDG.E.U8 R109, desc[UR16][R94.64] ;  /* 0x000000105e6d8981 */ /* 0x000162000c1e1100 */
[----:B------:R-:W-:Y:S01]  /*8220*/  PRMT R113, RZ, 0x7610, R113 ;  /* 0x00007610ff717816 */ /* 0x000fe20000000071 */
[----:B------:R-:W-:Y:S02]  /*8230*/  IMAD.SHL.U32 R118, R105, 0x8, RZ ;  /* 0x0000000869767824 */ /* 0x000fe400078e00ff */
[C---:B0-----:R-:W-:Y:S02]  /*8240*/  IMAD.IADD R94, R2.reuse, 0x1, R12 ;  /* 0x00000001025e7824 */ /* 0x041fe400078e020c */
[----:B------:R-:W-:Y:S01]  /*8250*/  IMAD.X R95, R89, 0x1, R22, P1 ;  /* 0x00000001595f7824 */ /* 0x000fe200008e0616 */
[----:B------:R-:W-:-:S04]  /*8260*/  IADD3 RZ, P1, R2, R10, RZ ;  /* 0x0000000a02ff7210 */ /* 0x000fc80007f3e0ff */
[----:B------:R0:W5:Y:S01]  /*8270*/  @!P0 LDG.E.U8 R111, desc[UR16][R94.64] ;  /* 0x000000105e6f8981 */ /* 0x000162000c1e1100 */
[----:B-1----:R-:W-:Y:S02]  /*8280*/  LOP3.LUT R117, R117, 0x3f, RZ, 0xc0, !PT ;  /* 0x0000003f75757812 */ /* 0x002fe400078ec0ff */
[----:B------:R-:W-:Y:S02]  /*8290*/  PRMT R115, RZ, 0x7610, R115 ;  /* 0x00007610ff737816 */ /* 0x000fe40000000073 */
[----:B------:R-:W-:Y:S01]  /*82a0*/  LOP3.LUT R118, R118, 0x30, RZ, 0xc0, !PT ;  /* 0x0000003076767812 */ /* 0x000fe200078ec0ff */
[C---:B0-----:R-:W-:Y:S02]  /*82b0*/  IMAD.IADD R94, R2.reuse, 0x1, R10 ;  /* 0x00000001025e7824 */ /* 0x041fe400078e020a */
[----:B------:R-:W-:Y:S01]  /*82c0*/  IMAD.X R95, R89, 0x1, R21, P1 ;  /* 0x00000001595f7824 */ /* 0x000fe200008e0615 */
[----:B------:R-:W-:-:S04]  /*82d0*/  IADD3 RZ, P1, R2, R9, RZ ;  /* 0x0000000902ff7210 */ /* 0x000fc80007f3e0ff */
[----:B------:R0:W5:Y:S01]  /*82e0*/  @!P0 LDG.E.U8 R113, desc[UR16][R94.64] ;  /* 0x000000105e718981 */ /* 0x000162000c1e1100 */
[----:B------:R-:W-:Y:S01]  /*82f0*/  SHF.R.U32.HI R119, RZ, 0x6, R119 ;  /* 0x00000006ff777819 */ /* 0x000fe20000011677 */
[----:B------:R-:W-:Y:S01]  /*8300*/  IMAD R118, R117, 0x40, R118 ;  /* 0x0000004075767824 */ /* 0x000fe200078e0276 */
[----:B------:R-:W-:Y:S01]  /*8310*/  PRMT R117, RZ, 0x7610, R117 ;  /* 0x00007610ff757816 */ /* 0x000fe20000000075 */
[C---:B0-----:R-:W-:Y:S02]  /*8320*/  IMAD.IADD R94, R2.reuse, 0x1, R9 ;  /* 0x00000001025e7824 */ /* 0x041fe400078e0209 */
[----:B------:R-:W-:Y:S01]  /*8330*/  IMAD.X R95, R89, 0x1, R20, P1 ;  /* 0x00000001595f7824 */ /* 0x000fe200008e0614 */
[----:B------:R-:W-:Y:S02]  /*8340*/  IADD3 RZ, P1, R2, R8, RZ ;  /* 0x0000000802ff7210 */ /* 0x000fe40007f3e0ff */
[----:B------:R-:W-:Y:S02]  /*8350*/  SGXT.U32 R119, R119, 0x3 ;  /* 0x000000037777781a */ /* 0x000fe40000000000 */
[----:B------:R0:W5:Y:S02]  /*8360*/  @!P0 LDG.E.U8 R115, desc[UR16][R94.64] ;  /* 0x000000105e738981 */ /* 0x000164000c1e1100 */
[----:B------:R-:W-:-:S02]  /*8370*/  LOP3.LUT R118, R118, R119, RZ, 0xfc, !PT ;  /* 0x0000007776767212 */ /* 0x000fc400078efcff */
[----:B------:R-:W-:Y:S01]  /*8380*/  PRMT R119, RZ, 0x7610, R119 ;  /* 0x00007610ff777816 */ /* 0x000fe20000000077 */
[C---:B0-----:R-:W-:Y:S02]  /*8390*/  IMAD.IADD R94, R2.reuse, 0x1, R8 ;  /* 0x00000001025e7824 */ /* 0x041fe400078e0208 */
[----:B------:R-:W-:Y:S01]  /*83a0*/  IMAD.X R95, R89, 0x1, R19, P1 ;  /* 0x00000001595f7824 */ /* 0x000fe200008e0613 */
[----:B------:R-:W-:-:S04]  /*83b0*/  IADD3 RZ, P1, R2, R7, RZ ;  /* 0x0000000702ff7210 */ /* 0x000fc80007f3e0ff */
[----:B------:R0:W5:Y:S01]  /*83c0*/  @!P0 LDG.E.U8 R117, desc[UR16][R94.64] ;  /* 0x000000105e758981 */ /* 0x000162000c1e1100 */
[----:B------:R-:W-:-:S03]  /*83d0*/  LOP3.LUT R3, R118, 0x10, RZ, 0x3c, !PT ;  /* 0x0000001076037812 */ /* 0x000fc600078e3cff */
[----:B------:R1:W-:Y:S01]  /*83e0*/  STS.U8 [R118+UR12+0x8000], R98 ;  /* 0x0080006276007988 */ /* 0x0003e2000800000c */
[C---:B0-----:R-:W-:Y:S02]  /*83f0*/  IMAD.IADD R94, R2.reuse, 0x1, R7 ;  /* 0x00000001025e7824 */ /* 0x041fe400078e0207 */
[----:B------:R-:W-:Y:S01]  /*8400*/  IMAD.X R95, R89, 0x1, R17, P1 ;  /* 0x00000001595f7824 */ /* 0x000fe200008e0611 */
[C---:B------:R-:W-:Y:S02]  /*8410*/  IADD3 RZ, P1, R2.reuse, R6, RZ ;  /* 0x0000000602ff7210 */ /* 0x040fe40007f3e0ff */
[----:B-1----:R-:W-:Y:S02]  /*8420*/  PRMT R98, RZ, 0x7610, R98 ;  /* 0x00007610ff627816 */ /* 0x002fe40000000062 */
[----:B------:R0:W5:Y:S02]  /*8430*/  @!P0 LDG.E.U8 R119, desc[UR16][R94.64] ;  /* 0x000000105e778981 */ /* 0x000164000c1e1100 */
[----:B0-----:R-:W-:-:S02]  /*8440*/  IMAD.IADD R94, R2, 0x1, R6 ;  /* 0x00000001025e7824 */ /* 0x001fc400078e0206 */
[----:B------:R-:W-:Y:S01]  /*8450*/  IMAD.X R95, R89, 0x1, R15, P1 ;  /* 0x00000001595f7824 */ /* 0x000fe200008e060f */
[----:B------:R-:W-:-:S04]  /*8460*/  IADD3 RZ, P1, R2, R5, RZ ;  /* 0x0000000502ff7210 */ /* 0x000fc80007f3e0ff */
[----:B------:R0:W5:Y:S02]  /*8470*/  @!P0 LDG.E.U8 R98, desc[UR16][R94.64] ;  /* 0x000000105e628981 */ /* 0x000164000c1e1100 */
[C---:B0-----:R-:W-:Y:S02]  /*8480*/  IMAD.IADD R94, R2.reuse, 0x1, R5 ;  /* 0x00000001025e7824 */ /* 0x041fe400078e0205 */
[----:B------:R-:W-:Y:S01]  /*8490*/  IMAD.X R95, R89, 0x1, R13, P1 ;  /* 0x00000001595f7824 */ /* 0x000fe200008e060d */
[----:B------:R-:W-:Y:S01]  /*84a0*/  IADD3 RZ, P1, R2, R0, RZ ;  /* 0x0000000002ff7210 */ /* 0x000fe20007f3e0ff */
[----:B--2---:R-:W-:Y:S04]  /*84b0*/  STS.U8 [R118+UR12+0x8008], R121 ;  /* 0x0080087976007988 */ /* 0x004fe8000800000c */
[----:B------:R0:W-:Y:S04]  /*84c0*/  STS.U8 [R3+UR12+0x8000], R93 ;  /* 0x0080005d03007988 */ /* 0x0001e8000800000c */
[----:B---3--:R1:W-:Y:S01]  /*84d0*/  STS.U8 [R3+UR12+0x8008], R122 ;  /* 0x0080087a03007988 */ /* 0x0083e2000800000c */
[----:B0-----:R-:W-:-:S03]  /*84e0*/  PRMT R93, RZ, 0x7610, R93 ;  /* 0x00007610ff5d7816 */ /* 0x001fc6000000005d */
[----:B-1----:R-:W2:Y:S04]  /*84f0*/  LDL.LU R3, [R1+0x78] ;  /* 0x0000780001037983 */ /* 0x002ea80000300800 */
[----:B------:R-:W3:Y:S04]  /*8500*/  LDL.LU R18, [R1+0x74] ;  /* 0x0000740001127983 */ /* 0x000ee80000300800 */
[----:B------:R-:W3:Y:S04]  /*8510*/  LDL.LU R103, [R1+0x70] ;  /* 0x0000700001677983 */ /* 0x000ee80000300800 */
[----:B------:R-:W3:Y:S04]  /*8520*/  LDL.LU R4, [R1+0x64] ;  /* 0x0000640001047983 */ /* 0x000ee80000300800 */
[----:B------:R-:W3:Y:S04]  /*8530*/  LDL.LU R101, [R1+0x60] ;  /* 0x0000600001657983 */ /* 0x000ee80000300800 */
[----:B------:R-:W3:Y:S04]  /*8540*/  LDL.LU R99, [R1+0x5c] ;  /* 0x00005c0001637983 */ /* 0x000ee80000300800 */
[----:B------:R-:W3:Y:S04]  /*8550*/  LDL.LU R97, [R1+0x58] ;  /* 0x0000580001617983 */ /* 0x000ee80000300800 */
[----:B------:R-:W3:Y:S04]  /*8560*/  LDL.LU R96, [R1+0x54] ;  /* 0x0000540001607983 */ /* 0x000ee80000300800 */
[----:B------:R0:W3:Y:S04]  /*8570*/  @!P0 LDG.E.U8 R93, desc[UR16][R94.64] ;  /* 0x000000105e5d8981 */ /* 0x0000e8000c1e1100 */
[----:B------:R-:W3:Y:S04]  /*8580*/  LDL.LU R92, [R1+0x50] ;  /* 0x00005000015c7983 */ /* 0x000ee80000300800 */
[----:B------:R-:W3:Y:S01]  /*8590*/  LDL.LU R90, [R1+0x4c] ;  /* 0x00004c00015a7983 */ /* 0x000ee20000300800 */
[----:B0-----:R-:W-:Y:S01]  /*85a0*/  IMAD.X R95, R89, 0x1, R11, P1 ;  /* 0x00000001595f7824 */ /* 0x001fe200008e060b */
[----:B------:R-:W-:-:S02]  /*85b0*/  PRMT R89, RZ, 0x7610, R89 ;  /* 0x00007610ff597816 */ /* 0x000fc40000000059 */
[----:B------:R-:W3:Y:S01]  /*85c0*/  LDL.LU R91, [R1+0x48] ;  /* 0x00004800015b7983 */ /* 0x000ee20000300800 */
[----:B------:R-:W-:-:S03]  /*85d0*/  IMAD.IADD R94, R2, 0x1, R0 ;  /* 0x00000001025e7824 */ /* 0x000fc600078e0200 */
        /* <DEDUP_REMOVED lines=8> */
[----:B0-----:R-:W-:-:S03]  /*8660*/  LOP3.LUT R94, R118, 0x20, RZ, 0x3c, !PT ;  /* 0x00000020765e7812 */ /* 0x001fc600078e3cff */
[----:B------:R-:W3:Y:S01]  /*8670*/  LDL.LU R114, [R1+0x28] ;  /* 0x0000280001727983 */ /* 0x000ee20000300800 */
[----:B------:R-:W-:-:S03]  /*8680*/  LOP3.LUT R118, R118, 0x30, RZ, 0x3c, !PT ;  /* 0x0000003076767812 */ /* 0x000fc600078e3cff */
[----:B------:R-:W3:Y:S04]  /*8690*/  LDL.LU R116, [R1+0x24] ;  /* 0x0000240001747983 */ /* 0x000ee80000300800 */
[----:B------:R-:W3:Y:S04]  /*86a0*/  LDL.LU R120, [R1+0x20] ;  /* 0x0000200001787983 */ /* 0x000ee80000300800 */
[----:B------:R-:W3:Y:S04]  /*86b0*/  LDL.LU R121, [R1+0x1c] ;  /* 0x00001c0001797983 */ /* 0x000ee80000300800 */
[----:B----4-:R0:W-:Y:S04]  /*86c0*/  STS.U8 [R94+UR12+0x8000], R123 ;  /* 0x0080007b5e007988 */ /* 0x0101e8000800000c */
[----:B------:R-:W4:Y:S04]  /*86d0*/  LDL.LU R122, [R1+0x18] ;  /* 0x00001800017a7983 */ /* 0x000f280000300800 */
[----:B-----5:R1:W-:Y:S04]  /*86e0*/  STS.U8 [R94+UR12+0x8008], R124 ;  /* 0x0080087c5e007988 */ /* 0x0203e8000800000c */
[----:B0-----:R-:W5:Y:S04]  /*86f0*/  LDL.LU R123, [R1+0x14] ;  /* 0x00001400017b7983 */ /* 0x001f680000300800 */
[----:B------:R0:W-:Y:S04]  /*8700*/  STS.U8 [R118+UR12+0x8000], R125 ;  /* 0x0080007d76007988 */ /* 0x0001e8000800000c */
[----:B-1----:R-:W5:Y:S04]  /*8710*/  LDL.LU R124, [R1+0x10] ;  /* 0x00001000017c7983 */ /* 0x002f680000300800 */
[----:B------:R1:W-:Y:S04]  /*8720*/  STS.U8 [R118+UR12+0x8008], R88 ;  /* 0x0080085876007988 */ /* 0x0003e8000800000c */
[----:B0-----:R-:W5:Y:S04]  /*8730*/  LDL.LU R125, [R1+0xc] ;  /* 0x00000c00017d7983 */ /* 0x001f680000300800 */
[----:B-1----:R-:W5:Y:S01]  /*8740*/  LDL.LU R88, [R1+0x8] ;  /* 0x0000080001587983 */ /* 0x002f620000300800 */
[----:B------:R-:W-:-:S03]  /*8750*/  SHF.R.U32.HI R94, RZ, 0x3, R105 ;  /* 0x00000003ff5e7819 */ /* 0x000fc60000011669 */
[----:B------:R-:W5:Y:S01]  /*8760*/  LDL.LU R118, [R1+0x4] ;  /* 0x0000040001767983 */ /* 0x000f620000300800 */
[----:B------:R-:W-:-:S03]  /*8770*/  LOP3.LUT R94, R94, 0x30, RZ, 0xc0, !PT ;  /* 0x000000305e5e7812 */ /* 0x000fc600078ec0ff */
[----:B------:R-:W5:Y:S01]  /*8780*/  LDL.LU R95, [R1] ;  /* 0x00000000015f7983 */ /* 0x000f620000300800 */
[----:B------:R-:W-:-:S03]  /*8790*/  LOP3.LUT R94, R94, 0x1ff, R105, 0x78, !PT ;  /* 0x000001ff5e5e7812 */ /* 0x000fc600078e7869 */
[----:B------:R-:W5:Y:S04]  /*87a0*/  LDL.LU R105, [R1+0x450] ;  /* 0x0004500001697983 */ /* 0x000f680000300800 */
[----:B--2---:R0:W-:Y:S04]  /*87b0*/  STS.U8 [R94+UR12], R3 ;  /* 0x000000035e007988 */ /* 0x0041e8000800000c */
[----:B---3--:R1:W-:Y:S04]  /*87c0*/  STS.U8 [R94+UR12+0x200], R18 ;  /* 0x000200125e007988 */ /* 0x0083e8000800000c */
[----:B------:R2:W-:Y:S04]  /*87d0*/  STS.U8 [R94+UR12+0x400], R103 ;  /* 0x000400675e007988 */ /* 0x0005e8000800000c */
[----:B0-----:R-:W3:Y:S04]  /*87e0*/  LDL.LU R3, [R1+0x44c] ;  /* 0x00044c0001037983 */ /* 0x001ee80000300800 */
[----:B-1----:R-:W3:Y:S04]  /*87f0*/  LDL.LU R18, [R1+0x448] ;  /* 0x0004480001127983 */ /* 0x002ee80000300800 */
[----:B--2---:R-:W2:Y:S04]  /*8800*/  LDL.LU R103, [R1+0x444] ;  /* 0x0004440001677983 */ /* 0x004ea80000300800 */
[----:B------:R0:W-:Y:S04]  /*8810*/  STS.U8 [R94+UR12+0x600], R4 ;  /* 0x000600045e007988 */ /* 0x0001e8000800000c */
[----:B------:R1:W-:Y:S04]  /*8820*/  STS.U8 [R94+UR12+0x800], R101 ;  /* 0x000800655e007988 */ /* 0x0003e8000800000c */
[----:B------:R1:W-:Y:S04]  /*8830*/  STS.U8 [R94+UR12+0xa00], R99 ;  /* 0x000a00635e007988 */ /* 0x0003e8000800000c */
[----:B0-----:R-:W2:Y:S04]  /*8840*/  LDL.LU R4, [R1+0x440] ;  /* 0x0004400001047983 */ /* 0x001ea80000300800 */
[----:B-1----:R-:W2:Y:S04]  /*8850*/  LDL.LU R101, [R1+0x43c] ;  /* 0x00043c0001657983 */ /* 0x002ea80000300800 */
[----:B------:R-:W2:Y:S04]  /*8860*/  LDL.LU R99, [R1+0x438] ;  /* 0x0004380001637983 */ /* 0x000ea80000300800 */
        /* <DEDUP_REMOVED lines=15> */
[----:B0-----:R-:W3:Y:S04]  /*8960*/  LDL.LU R102, [R1+0x41c] ;  /* 0x00041c0001667983 */ /* 0x001ee80000300800 */
[----:B-1----:R-:W2:Y:S04]  /*8970*/  LDL.LU R104, [R1+0x418] ;  /* 0x0004180001687983 */ /* 0x002ea80000300800 */
[----:B----4-:R-:W4:Y:S04]  /*8980*/  LDL.LU R106, [R1+0x414] ;  /* 0x00041400016a7983 */ /* 0x010f280000300800 */
[----:B------:R0:W-:Y:S04]  /*8990*/  STS.U8 [R94+UR12+0x1e00], R108 ;  /* 0x001e006c5e007988 */ /* 0x0001e8000800000c */
[----:B------:R1:W-:Y:S04]  /*89a0*/  STS.U8 [R94+UR12+0x2000], R110 ;  /* 0x0020006e5e007988 */ /* 0x0003e8000800000c */
[----:B------:R1:W-:Y:S04]  /*89b0*/  STS.U8 [R94+UR12+0x2200], R112 ;  /* 0x002200705e007988 */ /* 0x0003e8000800000c */
[----:B0-----:R-:W4:Y:S04]  /*89c0*/  LDL.LU R108, [R1+0x410] ;  /* 0x00041000016c7983 */ /* 0x001f280000300800 */
[----:B-1----:R-:W4:Y:S04]  /*89d0*/  LDL.LU R110, [R1+0x40c] ;  /* 0x00040c00016e7983 */ /* 0x002f280000300800 */
[----:B------:R-:W4:Y:S04]  /*89e0*/  LDL.LU R112, [R1+0x408] ;  /* 0x0004080001707983 */ /* 0x000f280000300800 */
[----:B------:R0:W-:Y:S04]  /*89f0*/  STS.U8 [R94+UR12+0x2400], R114 ;  /* 0x002400725e007988 */ /* 0x0001e8000800000c */
[----:B------:R1:W-:Y:S04]  /*8a00*/  STS.U8 [R94+UR12+0x2600], R116 ;  /* 0x002600745e007988 */ /* 0x0003e8000800000c */
[----:B------:R5:W-:Y:S04]  /*8a10*/  STS.U8 [R94+UR12+0x2800], R120 ;  /* 0x002800785e007988 */ /* 0x000be8000800000c */
[----:B0-----:R-:W3:Y:S04]  /*8a20*/  LDL.LU R114, [R1+0x404] ;  /* 0x0004040001727983 */ /* 0x001ee80000300800 */
[----:B-1----:R-:W4:Y:S04]  /*8a30*/  LDL.LU R116, [R1+0x400] ;  /* 0x0004000001747983 */ /* 0x002f280000300800 */
[----:B-----5:R-:W5:Y:S04]  /*8a40*/  LDL.LU R120, [R1+0x3fc] ;  /* 0x0003fc0001787983 */ /* 0x020f680000300800 */
[----:B------:R0:W-:Y:S04]  /*8a50*/  STS.U8 [R94+UR12+0x2a00], R121 ;  /* 0x002a00795e007988 */ /* 0x0001e8000800000c */
[----:B------:R1:W-:Y:S04]  /*8a60*/  STS.U8 [R94+UR12+0x2c00], R122 ;  /* 0x002c007a5e007988 */ /* 0x0003e8000800000c */
[----:B------:R1:W-:Y:S04]  /*8a70*/  STS.U8 [R94+UR12+0x2e00], R123 ;  /* 0x002e007b5e007988 */ /* 0x0003e8000800000c */
[----:B0-----:R-:W2:Y:S04]  /*8a80*/  LDL.LU R121, [R1+0x3f8] ;  /* 0x0003f80001797983 */ /* 0x001ea80000300800 */
[----:B-1----:R-:W4:Y:S04]  /*8a90*/  LDL.LU R122, [R1+0x3f4] ;  /* 0x0003f400017a7983 */ /* 0x002f280000300800 */
[----:B------:R-:W4:Y:S04]  /*8aa0*/  LDL.LU R123, [R1+0x3f0] ;  /* 0x0003f000017b7983 */ /* 0x000f280000300800 */
[----:B------:R0:W-:Y:S04]  /*8ab0*/  STS.U8 [R94+UR12+0x3000], R124 ;  /* 0x0030007c5e007988 */ /* 0x0001e8000800000c */
[----:B------:R1:W-:Y:S04]  /*8ac0*/  STS.U8 [R94+UR12+0x3200], R125 ;  /* 0x0032007d5e007988 */ /* 0x0003e8000800000c */
[----:B------:R1:W-:Y:S04]  /*8ad0*/  STS.U8 [R94+UR12+0x3400], R88 ;  /* 0x003400585e007988 */ /* 0x0003e8000800000c */
[----:B0-----:R-:W4:Y:S04]  /*8ae0*/  LDL.LU R124, [R1+0x3e4] ;  /* 0x0003e400017c7983 */ /* 0x001f280000300800 */
[----:B-1----:R-:W4:Y:S04]  /*8af0*/  LDL.LU R125, [R1+0x3e0] ;  /* 0x0003e000017d7983 */ /* 0x002f280000300800 */
[----:B------:R-:W4:Y:S04]  /*8b00*/  LDL.LU R88, [R1+0x3dc] ;  /* 0x0003dc0001587983 */ /* 0x000f280000300800 */
[----:B------:R-:W-:Y:S04]  /*8b10*/  STS.U8 [R94+UR12+0x3600], R118 ;  /* 0x003600765e007988 */ /* 0x000fe8000800000c */
[----:B------:R-:W-:Y:S04]  /*8b20*/  STS.U8 [R94+UR12+0x3800], R95 ;  /* 0x0038005f5e007988 */ /* 0x000fe8000800000c */
[----:B---3--:R-:W-:Y:S04]  /*8b30*/  STS.U8 [R94+UR12+0x4a00], R114 ;  /* 0x004a00725e007988 */ /* 0x008fe8000800000c */
[----:B-----5:R-:W-:Y:S04]  /*8b40*/  STS.U8 [R94+UR12+0x4600], R120 ;  /* 0x004600785e007988 */ /* 0x020fe8000800000c */
[----:B--2---:R-:W-:Y:S04]  /*8b50*/  STS.U8 [R94+UR12+0x4400], R121 ;  /* 0x004400795e007988 */ /* 0x004fe8000800000c */
[----:B----4-:R-:W-:Y:S04]  /*8b60*/  STS.U8 [R94+UR12+0x3e00], R124 ;  /* 0x003e007c5e007988 */ /* 0x010fe8000800000c */
[----:B------:R-:W-:Y:S04]  /*8b70*/  STS.U8 [R94+UR12+0x3c00], R125 ;  /* 0x003c007d5e007988 */ /* 0x000fe8000800000c */
[----:B------:R0:W-:Y:S04]  /*8b80*/  STS.U8 [R94+UR12+0x3a00], R88 ;  /* 0x003a00585e007988 */ /* 0x0001e8000800000c */
[----:B0-----:R-:W2:Y:S04]  /*8b90*/  LDL.LU R88, [R1+0x3d8] ;  /* 0x0003d80001587983 */ /* 0x001ea80000300800 */
[----:B------:R-:W3:Y:S04]  /*8ba0*/  LDL.LU R118, [R1+0x98] ;  /* 0x0000980001767983 */ /* 0x000ee80000300800 */
[----:B------:R-:W4:Y:S04]  /*8bb0*/  LDL.LU R95, [R1+0xa8] ;  /* 0x0000a800015f7983 */ /* 0x000f280000300800 */
[----:B------:R-:W5:Y:S04]  /*8bc0*/  LDL.LU R125, [R1+0x90] ;  /* 0x00009000017d7983 */ /* 0x000f680000300800 */
[----:B------:R-:W2:Y:S04]  /*8bd0*/  LDL.LU R124, [R1+0x88] ;  /* 0x00008800017c7983 */ /* 0x000ea80000300800 */
[----:B------:R-:W4:Y:S04]  /*8be0*/  LDL.LU R121, [R1+0xb0] ;  /* 0x0000b00001797983 */ /* 0x000f280000300800 */
[----:B------:R-:W4:Y:S04]  /*8bf0*/  LDL.LU R120, [R1+0x68] ;  /* 0x0000680001787983 */ /* 0x000f280000300800 */
[----:B------:R-:W4:Y:S01]  /*8c00*/  LDL.LU R114, [R1+0xa0] ;  /* 0x0000a00001727983 */ /* 0x000f220000300800 */
[----:B------:R-:W-:-:S02]  /*8c10*/  USHF.R.S32.HI UR18, URZ, 0x1f, UR15 ;  /* 0x0000001f3f127899 */ /* 0x000fc4000801140f */
[----:B------:R-:W-:Y:S02]  /*8c20*/  IADD3 R8, P2, R8, UR15, RZ ;  /* 0x0000000f08087c10 */ /* 0x000fe4000ff5e0ff */
[----:B------:R-:W-:Y:S01]  /*8c30*/  IADD3 R0, P5, R0, UR15, RZ ;  /* 0x0000000f00007c10 */ /* 0x000fe2000ffbe0ff */
[----:B------:R0:W-:Y:S01]  /*8c40*/  STS.U8 [R94+UR12+0x5600], R102 ;  /* 0x005600665e007988 */ /* 0x0001e2000800000c */
[----:B------:R-:W-:Y:S02]  /*8c50*/  IADD3 R9, P3, R9, UR15, RZ ;  /* 0x0000000f09097c10 */ /* 0x000fe4000ff7e0ff */
[----:B------:R-:W-:Y:S01]  /*8c60*/  IADD3.X R19, R19, UR18, RZ, P2, !PT ;  /* 0x0000001213137c10 */ /* 0x000fe200097fe4ff */
[----:B------:R1:W-:Y:S01]  /*8c70*/  STS.U8 [R94+UR12+0x4200], R122 ;  /* 0x0042007a5e007988 */ /* 0x0003e2000800000c */
[----:B------:R-:W-:Y:S02]  /*8c80*/  IADD3 R5, P6, R5, UR15, RZ ;  /* 0x0000000f05057c10 */ /* 0x000fe4000ffde0ff */
[----:B------:R-:W-:Y:S01]  /*8c90*/  IADD3 R10, P4, R10, UR15, RZ ;  /* 0x0000000f0a0a7c10 */ /* 0x000fe2000ff9e0ff */
[----:B------:R1:W-:Y:S01]  /*8ca0*/  STS.U8 [R94+UR12+0x5400], R104 ;  /* 0x005400685e007988 */ /* 0x0003e2000800000c */
[----:B------:R-:W-:-:S03]  /*8cb0*/  IADD3.X R11, R11, UR18, RZ, P5, !PT ;  /* 0x000000120b0b7c10 */ /* 0x000fc6000affe4ff */
[----:B0-----:R-:W4:Y:S01]  /*8cc0*/  LDL.LU R102, [R1+0xb8] ;  /* 0x0000b80001667983 */ /* 0x001f220000300800 */
[----:B------:R-:W-:-:S03]  /*8cd0*/  IADD3.X R20, R20, UR18, RZ, P3, !PT ;  /* 0x0000001214147c10 */ /* 0x000fc60009ffe4ff */
[----:B-1----:R-:W4:Y:S01]  /*8ce0*/  LDL.LU R122, [R1+0xc0] ;  /* 0x0000c000017a7983 */ /* 0x002f220000300800 */
[----:B------:R-:W-:Y:S02]  /*8cf0*/  IADD3 R6, P0, R6, UR15, RZ ;  /* 0x0000000f06067c10 */ /* 0x000fe4000ff1e0ff */
[----:B------:R-:W-:Y:S01]  /*8d00*/  IADD3 R12, P5, R12, UR15, RZ ;  /* 0x0000000f0c0c7c10 */ /* 0x000fe2000ffbe0ff */
[----:B------:R0:W-:Y:S01]  /*8d10*/  STS.U8 [R94+UR12+0x4000], R123 ;  /* 0x0040007b5e007988 */ /* 0x0001e2000800000c */
[----:B------:R-:W-:-:S03]  /*8d20*/  IADD3.X R13, R13, UR18, RZ, P6, !PT ;  /* 0x000000120d0d7c10 */ /* 0x000fc6000b7fe4ff */
[----:B------:R-:W4:Y:S01]  /*8d30*/  LDL.LU R104, [R1+0x8c] ;  /* 0x00008c0001687983 */ /* 0x000f220000300800 */
[----:B------:R-:W-:Y:S02]  /*8d40*/  IADD3.X R21, R21, UR18, RZ, P4, !PT ;  /* 0x0000001215157c10 */ /* 0x000fe4000a7fe4ff */
[----:B------:R-:W-:Y:S01]  /*8d50*/  IADD3 R7, P1, R7, UR15, RZ ;  /* 0x0000000f07077c10 */ /* 0x000fe2000ff3e0ff */
[----:B------:R1:W-:Y:S01]  /*8d60*/  STS.U8 [R94+UR12+0x5200], R106 ;  /* 0x0052006a5e007988 */ /* 0x0003e2000800000c */
[----:B------:R-:W-:-:S03]  /*8d70*/  IADD3 R14, P6, R14, UR15, RZ ;  /* 0x0000000f0e0e7c10 */ /* 0x000fc6000ffde0ff */
[----:B0-----:R-:W4:Y:S01]  /*8d80*/  LDL.LU R123, [R1+0xc8] ;  /* 0x0000c800017b7983 */ /* 0x001f220000300800 */
[----:B------:R-:W-:-:S03]  /*8d90*/  IADD3.X R15, R15, UR18, RZ, P0, !PT ;  /* 0x000000120f0f7c10 */ /* 0x000fc600087fe4ff */
[----:B------:R0:W-:Y:S01]  /*8da0*/  STS.U8 [R94+UR12+0x4800], R116 ;  /* 0x004800745e007988 */ /* 0x0001e2000800000c */
[----:B------:R-:W-:Y:S02]  /*8db0*/  IADD3.X R22, R22, UR18, RZ, P5, !PT ;  /* 0x0000001216167c10 */ /* 0x000fe4000affe4ff */
[----:B------:R-:W-:Y:S02]  /*8dc0*/  IADD3 R16, P0, R16, UR15, RZ ;  /* 0x0000000f10107c10 */ /* 0x000fe4000ff1e0ff */
[----:B------:R-:W-:Y:S02]  /*8dd0*/  IADD3.X R17, R17, UR18, RZ, P1, !PT ;  /* 0x0000001211117c10 */ /* 0x000fe40008ffe4ff */
[----:B------:R-:W-:Y:S01]  /*8de0*/  IADD3.X R23, R23, UR18, RZ, P6, !PT ;  /* 0x0000001217177c10 */ /* 0x000fe2000b7fe4ff */
[----:B------:R-:W-:Y:S01]  /*8df0*/  STS.U8 [R94+UR12+0x5000], R108 ;  /* 0x0050006c5e007988 */ /* 0x000fe2000800000c */
[----:B------:R-:W-:-:S03]  /*8e00*/  IADD3 R18, P1, R18, UR15, RZ ;  /* 0x0000000f12127c10 */ /* 0x000fc6000ff3e0ff */
[----:B------:R-:W-:Y:S01]  /*8e10*/  STS.U8 [R94+UR12+0x4e00], R110 ;  /* 0x004e006e5e007988 */ /* 0x000fe2000800000c */
[----:B------:R-:W-:Y:S02]  /*8e20*/  IADD3.X R3, R3, UR18, RZ, P1, !PT ;  /* 0x0000001203037c10 */ /* 0x000fe40008ffe4ff */
[----:B---3--:R-:W-:Y:S02]  /*8e30*/  IADD3 R118, P4, R118, UR15, RZ ;  /* 0x0000000f76767c10 */ /* 0x008fe4000ff9e0ff */
[----:B-----5:R-:W-:Y:S02]  /*8e40*/  IADD3 R125, P3, R125, UR15, RZ ;  /* 0x0000000f7d7d7c10 */ /* 0x020fe4000ff7e0ff */
[----:B--2---:R-:W-:-:S05]  /*8e50*/  IADD3 R124, P2, R124, UR15, RZ ;  /* 0x0000000f7c7c7c10 */ /* 0x004fca000ff5e0ff */
[----:B------:R2:W-:Y:S04]  /*8e60*/  STL [R1+0x88], R124 ;  /* 0x0000887c01007387 */ /* 0x0005e80000100800 */
[----:B-1----:R-:W3:Y:S04]  /*8e70*/  LDL.LU R106, [R1+0xd0] ;  /* 0x0000d000016a7983 */ /* 0x002ee80000300800 */
[----:B0-----:R-:W5:Y:S01]  /*8e80*/  LDL.LU R116, [R1+0xd8] ;  /* 0x0000d80001747983 */ /* 0x001f620000300800 */
[----:B----4-:R-:W-:-:S03]  /*8e90*/  IADD3 R114, P5, R114, UR15, RZ ;  /* 0x0000000f72727c10 */ /* 0x010fc6000ffbe0ff */
[----:B--2---:R-:W2:Y:S01]  /*8ea0*/  LDL.LU R124, [R1+0xa4] ;  /* 0x0000a400017c7983 */ /* 0x004ea20000300800 */
[----:B------:R-:W-:-:S03]  /*8eb0*/  IADD3 R95, P6, R95, UR15, RZ ;  /* 0x0000000f5f5f7c10 */ /* 0x000fc6000ffde0ff */
[----:B------:R0:W-:Y:S01]  /*8ec0*/  STL [R1+0x90], R125 ;  /* 0x0000907d01007387 */ /* 0x0001e20000100800 */
[----:B------:R-:W-:-:S03]  /*8ed0*/  IADD3.X R120, R120, UR18, RZ, P0, !PT ;  /* 0x0000001278787c10 */ /* 0x000fc600087fe4ff */
[----:B0-----:R-:W4:Y:S04]  /*8ee0*/  LDL.LU R125, [R1+0xe0] ;  /* 0x0000e000017d7983 */ /* 0x001f280000300800 */
[----:B------:R0:W-:Y:S04]  /*8ef0*/  STL [R1+0x98], R118 ;  /* 0x0000987601007387 */ /* 0x0001e80000100800 */
[----:B0-----:R-:W4:Y:S04]  /*8f00*/  LDL.LU R118, [R1+0xe8] ;  /* 0x0000e80001767983 */ /* 0x001f280000300800 */
[----:B------:R-:W4:Y:S04]  /*8f10*/  LDL.LU R108, [R1+0xf0] ;  /* 0x0000f000016c7983 */ /* 0x000f280000300800 */
[----:B------:R-:W-:Y:S04]  /*8f20*/  STL [R1+0xa0], R114 ;  /* 0x0000a07201007387 */ /* 0x000fe80000100800 */
[----:B------:R-:W4:Y:S04]  /*8f30*/  LDL.LU R110, [R1+0xbc] ;  /* 0x0000bc00016e7983 */ /* 0x000f280000300800 */
[----:B------:R0:W-:Y:S04]  /*8f40*/  STL [R1+0xa8], R95 ;  /* 0x0000a85f01007387 */ /* 0x0001e80000100800 */
[----:B0-----:R-:W4:Y:S04]  /*8f50*/  LDL.LU R95, [R1+0xf8] ;  /* 0x0000f800015f7983 */ /* 0x001f280000300800 */
[----:B------:R0:W-:Y:S04]  /*8f60*/  STL [R1+0x68], R120 ;  /* 0x0000687801007387 */ /* 0x0001e80000100800 */
[----:B0-----:R-:W4:Y:S04]  /*8f70*/  LDL.LU R120, [R1+0x100] ;  /* 0x0001000001787983 */ /* 0x001f280000300800 */
[----:B------:R0:W-:Y:S04]  /*8f80*/  STL [R1+0x6c], R3 ;  /* 0x00006c0301007387 */ /* 0x0001e80000100800 */
[----:B0-----:R-:W3:Y:S01]  /*8f90*/  LDL.LU R3, [R1+0x3d4] ;  /* 0x0003d40001037983 */ /* 0x001ee20000300800 */
[----:B------:R-:W-:-:S02]  /*8fa0*/  IADD3 R121, P0, R121, UR15, RZ ;  /* 0x0000000f79797c10 */ /* 0x000fc4000ff1e0ff */
[----:B------:R-:W-:Y:S01]  /*8fb0*/  IADD3.X R4, R4, UR18, RZ, P2, !PT ;  /* 0x0000001204047c10 */ /* 0x000fe200097fe4ff */
[----:B------:R0:W-:Y:S04]  /*8fc0*/  STS.U8 [R94+UR12+0x4c00], R112 ;  /* 0x004c00705e007988 */ /* 0x0001e8000800000c */
[----:B------:R1:W-:Y:S01]  /*8fd0*/  STL [R1+0xb0], R121 ;  /* 0x0000b07901007387 */ /* 0x0003e20000100800 */
[----:B------:R-:W-:-:S03]  /*8fe0*/  IADD3 R102, P1, R102, UR15, RZ ;  /* 0x0000000f66667c10 */ /* 0x000fc6000ff3e0ff */
[----:B0-----:R-:W4:Y:S01]  /*8ff0*/  LDL.LU R112, [R1+0x108] ;  /* 0x0001080001707983 */ /* 0x001f220000300800 */
[----:B------:R-:W-:-:S03]  /*9000*/  IADD3 R122, P2, R122, UR15, RZ ;  /* 0x0000000f7a7a7c10 */ /* 0x000fc6000ff5e0ff */
[----:B------:R-:W4:Y:S04]  /*9010*/  LDL.LU R114, [R1+0xd4] ;  /* 0x0000d40001727983 */ /* 0x000f280000300800 */
[----:B-1----:R-:W4:Y:S04]  /*9020*/  LDL.LU R121, [R1+0x110] ;  /* 0x0001100001797983 */ /* 0x002f280000300800 */
[----:B------:R0:W-:Y:S01]  /*9030*/  STL [R1+0x7c], R4 ;  /* 0x00007c0401007387 */ /* 0x0001e20000100800 */
[----:B------:R-:W-:-:S03]  /*9040*/  IADD3.X R104, R104, UR18, RZ, P3, !PT ;  /* 0x0000001268687c10 */ /* 0x000fc60009ffe4ff */
[----:B0-----:R-:W5:Y:S04]  /*9050*/  LDL.LU R4, [R1+0x3d0] ;  /* 0x0003d00001047983 */ /* 0x001f680000300800 */
[----:B------:R-:W-:Y:S04]  /*9060*/  STL [R1+0xb8], R102 ;  /* 0x0000b86601007387 */ /* 0x000fe80000100800 */
[----:B------:R0:W-:Y:S04]  /*9070*/  STL [R1+0xc0], R122 ;  /* 0x0000c07a01007387 */ /* 0x0001e80000100800 */
[----:B0-----:R-:W4:Y:S01]  /*9080*/  LDL.LU R122, [R1+0x118] ;  /* 0x00011800017a7983 */ /* 0x001f220000300800 */
[----:B---3--:R-:W-:-:S05]  /*9090*/  IADD3.X R3, R3, UR18, RZ, P4, !PT ;  /* 0x0000001203037c10 */ /* 0x008fca000a7fe4ff */
[----:B------:R0:W-:Y:S04]  /*90a0*/  STL [R1+0x94], R3 ;  /* 0x0000940301007387 */ /* 0x0001e80000100800 */
[----:B------:R-:W-:Y:S04]  /*90b0*/  STL [R1+0x8c], R104 ;  /* 0x00008c6801007387 */ /* 0x000fe80000100800 */
[----:B0-----:R-:W3:Y:S01]  /*90c0*/  LDL.LU R3, [R1+0x3cc] ;  /* 0x0003cc0001037983 */ /* 0x001ee20000300800 */
[----:B------:R-:W-:Y:S02]  /*90d0*/  IADD3 R123, P3, R123, UR15, RZ ;  /* 0x0000000f7b7b7c10 */ /* 0x000fe4000ff7e0ff */
[----:B------:R-:W-:-:S03]  /*90e0*/  IADD3 R106, P4, R106, UR15, RZ ;  /* 0x0000000f6a6a7c10 */ /* 0x000fc6000ff9e0ff */
[----:B------:R0:W-:Y:S01]  /*90f0*/  STL [R1+0xc8], R123 ;  /* 0x0000c87b01007387 */ /* 0x0001e20000100800 */
[----:B--2---:R-:W-:-:S03]  /*9100*/  IADD3.X R124, R124, UR18, RZ, P6, !PT ;  /* 0x000000127c7c7c10 */ /* 0x004fc6000b7fe4ff */
[----:B0-----:R-:W2:Y:S01]  /*9110*/  LDL.LU R123, [R1+0x120] ;  /* 0x00012000017b7983 */ /* 0x001ea20000300800 */
[----:B-----5:R-:W-:Y:S02]  /*9120*/  IADD3.X R4, R4, UR18, RZ, P5, !PT ;  /* 0x0000001204047c10 */ /* 0x020fe4000affe4ff */
[----:B------:R-:W-:-:S03]  /*9130*/  IADD3 R116, P5, R116, UR15, RZ ;  /* 0x0000000f74747c10 */ /* 0x000fc6000ffbe0ff */
[----:B------:R0:W-:Y:S04]  /*9140*/  STL [R1+0x9c], R4 ;  /* 0x00009c0401007387 */ /* 0x0001e80000100800 */
[----:B0-----:R-:W5:Y:S04]  /*9150*/  LDL.LU R4, [R1+0x3c8] ;  /* 0x0003c80001047983 */ /* 0x001f680000300800 */
[----:B------:R-:W-:Y:S04]  /*9160*/  STL [R1+0xd0], R106 ;  /* 0x0000d06a01007387 */ /* 0x000fe80000100800 */
[----:B------:R0:W-:Y:S04]  /*9170*/  STL [R1+0xa4], R124 ;  /* 0x0000a47c01007387 */ /* 0x0001e80000100800 */
[----:B0-----:R-:W2:Y:S04]  /*9180*/  LDL.LU R124, [R1+0x128] ;  /* 0x00012800017c7983 */ /* 0x001ea80000300800 */
[----:B------:R-:W-:Y:S01]  /*9190*/  STL [R1+0xd8], R116 ;  /* 0x0000d87401007387 */ /* 0x000fe20000100800 */
[----:B---3--:R-:W-:-:S05]  /*91a0*/  IADD3.X R3, R3, UR18, RZ, P0, !PT ;  /* 0x0000001203037c10 */ /* 0x008fca00087fe4ff */
[----:B------:R0:W-:Y:S04]  /*91b0*/  STL [R1+0xac], R3 ;  /* 0x0000ac0301007387 */ /* 0x0001e80000100800 */
[----:B0-----:R-:W3:Y:S01]  /*91c0*/  LDL.LU R3, [R1+0x3c4] ;  /* 0x0003c40001037983 */ /* 0x001ee20000300800 */
[----:B----4-:R-:W-:Y:S02]  /*91d0*/  IADD3 R125, P6, R125, UR15, RZ ;  /* 0x0000000f7d7d7c10 */ /* 0x010fe4000ffde0ff */
[----:B------:R-:W-:-:S03]  /*91e0*/  IADD3 R118, P0, R118, UR15, RZ ;  /* 0x0000000f76767c10 */ /* 0x000fc6000ff1e0ff */
[----:B------:R0:W-:Y:S01]  /*91f0*/  STL [R1+0xe0], R125 ;  /* 0x0000e07d01007387 */ /* 0x0001e20000100800 */
[----:B------:R-:W-:Y:S02]  /*9200*/  IADD3.X R110, R110, UR18, RZ, P2, !PT ;  /* 0x000000126e6e7c10 */ /* 0x000fe400097fe4ff */
[----:B------:R-:W-:Y:S01]  /*9210*/  IADD3 R95, P2, R95, UR15, RZ ;  /* 0x0000000f5f5f7c10 */ /* 0x000fe2000ff5e0ff */
[----:B0-----:R-:W4:Y:S04]  /*9220*/  LDL.LU R125, [R1+0xf4] ;  /* 0x0000f400017d7983 */ /* 0x001f280000300800 */
[----:B------:R-:W4:Y:S01]  /*9230*/  LDL.LU R116, [R1+0x130] ;  /* 0x0001300001747983 */ /* 0x000f220000300800 */
[----:B-----5:R-:W-:Y:S02]  /*9240*/  IADD3.X R4, R4, UR18, RZ, P1, !PT ;  /* 0x0000001204047c10 */ /* 0x020fe40008ffe4ff */
[----:B------:R-:W-:-:S03]  /*9250*/  IADD3 R108, P1, R108, UR15, RZ ;  /* 0x0000000f6c6c7c10 */ /* 0x000fc6000ff3e0ff */
[----:B------:R0:W-:Y:S04]  /*9260*/  STL [R1+0xb4], R4 ;  /* 0x0000b40401007387 */ /* 0x0001e80000100800 */
[----:B------:R1:W-:Y:S04]  /*9270*/  STL [R1+0xe8], R118 ;  /* 0x0000e87601007387 */ /* 0x0003e80000100800 */
[----:B0-----:R-:W5:Y:S04]  /*9280*/  LDL.LU R4, [R1+0x3c0] ;  /* 0x0003c00001047983 */ /* 0x001f680000300800 */
[----:B-1----:R-:W4:Y:S04]  /*9290*/  LDL.LU R118, [R1+0x138] ;  /* 0x0001380001767983 */ /* 0x002f280000300800 */
[----:B------:R0:W-:Y:S04]  /*92a0*/  STL [R1+0xf8], R95 ;  /* 0x0000f85f01007387 */ /* 0x0001e80000100800 */
[----:B------:R-:W-:Y:S04]  /*92b0*/  STL [R1+0xf0], R108 ;  /* 0x0000f06c01007387 */ /* 0x000fe80000100800 */
[----:B0-----:R-:W4:Y:S04]  /*92c0*/  LDL.LU R95, [R1+0x140] ;  /* 0x00014000015f7983 */ /* 0x001f280000300800 */
[----:B------:R-:W-:Y:S01]  /*92d0*/  STL [R1+0xbc], R110 ;  /* 0x0000bc6e01007387 */ /* 0x000fe20000100800 */
[----:B---3--:R-:W-:-:S05]  /*92e0*/  IADD3.X R3, R3, UR18, RZ, P3, !PT ;  /* 0x0000001203037c10 */ /* 0x008fca0009ffe4ff */
[----:B------:R0:W-:Y:S04]  /*92f0*/  STL [R1+0xc4], R3 ;  /* 0x0000c40301007387 */ /* 0x0001e80000100800 */
[----:B0-----:R-:W3:Y:S01]  /*9300*/  LDL.LU R3, [R1+0x3bc] ;  /* 0x0003bc0001037983 */ /* 0x001ee20000300800 */
[----:B------:R-:W-:Y:S02]  /*9310*/  IADD3 R120, P3, R120, UR15, RZ ;  /* 0x0000000f78787c10 */ /* 0x000fe4000ff7e0ff */
[----:B------:R-:W-:Y:S02]  /*9320*/  IADD3.X R114, R114, UR18, RZ, P5, !PT ;  /* 0x0000001272727c10 */ /* 0x000fe4000affe4ff */
[----:B------:R-:W-:Y:S02]  /*9330*/  IADD3 R121, P5, R121, UR15, RZ ;  /* 0x0000000f79797c10 */ /* 0x000fe4000ffbe0ff */
[----:B-----5:R-:W-:-:S02]  /*9340*/  IADD3.X R4, R4, UR18, RZ, P4, !PT ;  /* 0x0000001204047c10 */ /* 0x020fc4000a7fe4ff */
[----:B------:R-:W-:-:S03]  /*9350*/  IADD3 R112, P4, R112, UR15, RZ ;  /* 0x0000000f70707c10 */ /* 0x000fc6000ff9e0ff */
[----:B------:R0:W-:Y:S04]  /*9360*/  STL [R1+0xcc], R4 ;  /* 0x0000cc0401007387 */ /* 0x0001e80000100800 */
[----:B0-----:R-:W5:Y:S04]  /*9370*/  LDL.LU R4, [R1+0x3b8] ;  /* 0x0003b80001047983 */ /* 0x001f680000300800 */
[----:B------:R0:W-:Y:S04]  /*9380*/  STL [R1+0x100], R120 ;  /* 0x0001007801007387 */ /* 0x0001e80000100800 */
[----:B0-----:R-:W4:Y:S04]  /*9390*/  LDL.LU R120, [R1+0x148] ;  /* 0x0001480001787983 */ /* 0x001f280000300800 */
[----:B------:R0:W-:Y:S04]  /*93a0*/  STL [R1+0x110], R121 ;  /* 0x0001107901007387 */ /* 0x0001e80000100800 */
[----:B------:R-:W-:Y:S04]  /*93b0*/  STL [R1+0x108], R112 ;  /* 0x0001087001007387 */ /* 0x000fe80000100800 */
[----:B0-----:R-:W4:Y:S04]  /*93c0*/  LDL.LU R121, [R1+0x114] ;  /* 0x0001140001797983 */ /* 0x001f280000300800 */
[----:B------:R-:W-:Y:S01]  /*93d0*/  STL [R1+0xd4], R114 ;  /* 0x0000d47201007387 */ /* 0x000fe20000100800 */
[----:B---3--:R-:W-:-:S05]  /*93e0*/  IADD3.X R3, R3, UR18, RZ, P6, !PT ;  /* 0x0000001203037c10 */ /* 0x008fca000b7fe4ff */
[----:B------:R0:W-:Y:S04]  /*93f0*/  STL [R1+0xdc], R3 ;  /* 0x0000dc0301007387 */ /* 0x0001e80000100800 */
[----:B0-----:R-:W3:Y:S01]  /*9400*/  LDL.LU R3, [R1+0x3b4] ;  /* 0x0003b40001037983 */ /* 0x001ee20000300800 */
[----:B------:R-:W-:-:S03]  /*9410*/  IADD3 R122, P6, R122, UR15, RZ ;  /* 0x0000000f7a7a7c10 */ /* 0x000fc6000ffde0ff */
[----:B------:R0:W-:Y:S04]  /*9420*/  STS.U8 [R94+UR12+0x5800], R100 ;  /* 0x005800645e007988 */ /* 0x0001e8000800000c */
[----:B0-----:R-:W4:Y:S04]  /*9430*/  LDL.LU R100, [R1+0x150] ;  /* 0x0001500001647983 */ /* 0x001f280000300800 */
[----:B------:R-:W4:Y:S01]  /*9440*/  LDL.LU R102, [R1+0x158] ;  /* 0x0001580001667983 */ /* 0x000f220000300800 */
[----:B-----5:R-:W-:Y:S02]  /*9450*/  IADD3.X R4, R4, UR18, RZ, P0, !PT ;  /* 0x0000001204047c10 */ /* 0x020fe400087fe4ff */
[----:B--2---:R-:W-:-:S03]  /*9460*/  IADD3 R123, P0, R123, UR15, RZ ;  /* 0x0000000f7b7b7c10 */ /* 0x004fc6000ff1e0ff */
[----:B------:R0:W-:Y:S04]  /*9470*/  STL [R1+0xe4], R4 ;  /* 0x0000e40401007387 */ /* 0x0001e80000100800 */
[----:B------:R1:W-:Y:S04]  /*9480*/  STL [R1+0x118], R122 ;  /* 0x0001187a01007387 */ /* 0x0003e80000100800 */
[----:B0-----:R-:W2:Y:S04]  /*9490*/  LDL.LU R4, [R1+0x3b0] ;  /* 0x0003b00001047983 */ /* 0x001ea80000300800 */
[----:B-1----:R-:W5:Y:S04]  /*94a0*/  LDL.LU R122, [R1+0x160] ;  /* 0x00016000017a7983 */ /* 0x002f680000300800 */
[----:B------:R-:W5:Y:S04]  /*94b0*/  LDL.LU R104, [R1+0x12c] ;  /* 0x00012c0001687983 */ /* 0x000f680000300800 */
[----:B------:R-:W5:Y:S04]  /*94c0*/  LDL.LU R106, [R1+0x168] ;  /* 0x00016800016a7983 */ /* 0x000f680000300800 */
[----:B------:R-:W-:Y:S01]  /*94d0*/  STL [R1+0x120], R123 ;  /* 0x0001207b01007387 */ /* 0x000fe20000100800 */
[----:B---3--:R-:W-:-:S05]  /*94e0*/  IADD3.X R3, R3, UR18, RZ, P1, !PT ;  /* 0x0000001203037c10 */ /* 0x008fca0008ffe4ff */
[----:B------:R0:W-:Y:S04]  /*94f0*/  STL [R1+0xec], R3 ;  /* 0x0000ec0301007387 */ /* 0x0001e80000100800 */
[----:B0-----:R-:W3:Y:S01]  /*9500*/  LDL.LU R3, [R1+0x3ac] ;  /* 0x0003ac0001037983 */ /* 0x001ee20000300800 */
[----:B------:R-:W-:Y:S02]  /*9510*/  IADD3 R124, P1, R124, UR15, RZ ;  /* 0x0000000f7c7c7c10 */ /* 0x000fe4000ff3e0ff */
[----:B----4-:R-:W-:Y:S01]  /*9520*/  IADD3.X R125, R125, UR18, RZ, P2, !PT ;  /* 0x000000127d7d7c10 */ /* 0x010fe200097fe4ff */
[----:B------:R-:W4:Y:S04]  /*9530*/  LDL.LU R108, [R1+0x170] ;  /* 0x00017000016c7983 */ /* 0x000f280000300800 */
[----:B------:R-:W4:Y:S04]  /*9540*/  LDL.LU R123, [R1+0x178] ;  /* 0x00017800017b7983 */ /* 0x000f280000300800 */
[----:B------:R0:W-:Y:S01]  /*9550*/  STL [R1+0x128], R124 ;  /* 0x0001287c01007387 */ /* 0x0001e20000100800 */
[----:B------:R-:W-:-:S02]  /*9560*/  IADD3 R116, P2, R116, UR15, RZ ;  /* 0x0000000f74747c10 */ /* 0x000fc4000ff5e0ff */
[----:B--2---:R-:W-:Y:S01]  /*9570*/  IADD3.X R4, R4, UR18, RZ, P3, !PT ;  /* 0x0000001204047c10 */ /* 0x004fe20009ffe4ff */
[----:B0-----:R-:W2:Y:S04]  /*9580*/  LDL.LU R124, [R1+0x144] ;  /* 0x00014400017c7983 */ /* 0x001ea80000300800 */
[----:B------:R0:W-:Y:S01]  /*9590*/  STL [R1+0xf4], R125 ;  /* 0x0000f47d01007387 */ /* 0x0001e20000100800 */
[----:B------:R-:W-:-:S03]  /*95a0*/  IADD3 R118, P3, R118, UR15, RZ ;  /* 0x0000000f76767c10 */ /* 0x000fc6000ff7e0ff */
[----:B0-----:R-:W2:Y:S04]  /*95b0*/  LDL.LU R125, [R1+0x180] ;  /* 0x00018000017d7983 */ /* 0x001ea80000300800 */
[----:B------:R0:W-:Y:S04]  /*95c0*/  STL [R1+0xfc], R4 ;  /* 0x0000fc0401007387 */ /* 0x0001e80000100800 */
[----:B0-----:R-:W5:Y:S04]  /*95d0*/  LDL.LU R4, [R1+0x3a8] ;  /* 0x0003a80001047983 */ /* 0x001f680000300800 */
[----:B------:R-:W-:Y:S04]  /*95e0*/  STL [R1+0x130], R116 ;  /* 0x0001307401007387 */ /* 0x000fe80000100800 */
[----:B------:R-:W2:Y:S01]  /*95f0*/  LDL.LU R110, [R1+0x188] ;  /* 0x00018800016e7983 */ /* 0x000ea20000300800 */
[----:B---3--:R-:W-:-:S05]  /*9600*/  IADD3.X R3, R3, UR18, RZ, P4, !PT ;  /* 0x0000001203037c10 */ /* 0x008fca000a7fe4ff */
[----:B------:R0:W-:Y:S04]  /*9610*/  STL [R1+0x104], R3 ;  /* 0x0001040301007387 */ /* 0x0001e80000100800 */
[----:B------:R1:W-:Y:S04]  /*9620*/  STL [R1+0x138], R118 ;  /* 0x0001387601007387 */ /* 0x0003e80000100800 */
[----:B0-----:R-:W3:Y:S01]  /*9630*/  LDL.LU R3, [R1+0x3a4] ;  /* 0x0003a40001037983 */ /* 0x001ee20000300800 */
[----:B------:R-:W-:-:S03]  /*9640*/  IADD3 R95, P4, R95, UR15, RZ ;  /* 0x0000000f5f5f7c10 */ /* 0x000fc6000ff9e0ff */
[----:B-1----:R-:W2:Y:S04]  /*9650*/  LDL.LU R118, [R1+0x190] ;  /* 0x0001900001767983 */ /* 0x002ea80000300800 */
[----:B------:R-:W2:Y:S01]  /*9660*/  LDL.LU R112, [R1+0x15c] ;  /* 0x00015c0001707983 */ /* 0x000ea20000300800 */
[----:B------:R-:W-:-:S03]  /*9670*/  IADD3.X R121, R121, UR18, RZ, P6, !PT ;  /* 0x0000001279797c10 */ /* 0x000fc6000b7fe4ff */
[----:B------:R0:W-:Y:S04]  /*9680*/  STL [R1+0x140], R95 ;  /* 0x0001405f01007387 */ /* 0x0001e80000100800 */
[----:B0-----:R-:W2:Y:S01]  /*9690*/  LDL.LU R95, [R1+0x198] ;  /* 0x00019800015f7983 */ /* 0x001ea20000300800 */
[----:B-----5:R-:W-:Y:S02]  /*96a0*/  IADD3.X R4, R4, UR18, RZ, P5, !PT ;  /* 0x0000001204047c10 */ /* 0x020fe4000affe4ff */
[----:B------:R-:W-:-:S03]  /*96b0*/  IADD3 R120, P5, R120, UR15, RZ ;  /* 0x0000000f78787c10 */ /* 0x000fc6000ffbe0ff */
[----:B------:R0:W-:Y:S04]  /*96c0*/  STL [R1+0x10c], R4 ;  /* 0x00010c0401007387 */ /* 0x0001e80000100800 */
[----:B0-----:R-:W5:Y:S04]  /*96d0*/  LDL.LU R4, [R1+0x3a0] ;  /* 0x0003a00001047983 */ /* 0x001f680000300800 */
[----:B------:R-:W2:Y:S04]  /*96e0*/  LDL.LU R114, [R1+0x1a0] ;  /* 0x0001a00001727983 */ /* 0x000ea80000300800 */
[----:B------:R-:W2:Y:S04]  /*96f0*/  LDL.LU R116, [R1+0x16c] ;  /* 0x00016c0001747983 */ /* 0x000ea80000300800 */
[----:B------:R0:W-:Y:S04]  /*9700*/  STL [R1+0x148], R120 ;  /* 0x0001487801007387 */ /* 0x0001e80000100800 */
[----:B0-----:R-:W2:Y:S04]  /*9710*/  LDL.LU R120, [R1+0x1a8] ;  /* 0x0001a80001787983 */ /* 0x001ea80000300800 */
[----:B------:R0:W-:Y:S04]  /*9720*/  STL [R1+0x114], R121 ;  /* 0x0001147901007387 */ /* 0x0001e80000100800 */
[----:B0-----:R-:W2:Y:S01]  /*9730*/  LDL.LU R121, [R1+0x1b0] ;  /* 0x0001b00001797983 */ /* 0x001ea20000300800 */
[----:B---3--:R-:W-:-:S05]  /*9740*/  IADD3.X R3, R3, UR18, RZ, P0, !PT ;  /* 0x0000001203037c10 */ /* 0x008fca00087fe4ff */
[----:B------:R0:W-:Y:S04]  /*9750*/  STL [R1+0x11c], R3 ;  /* 0x00011c0301007387 */ /* 0x0001e80000100800 */
[----:B0-----:R-:W3:Y:S01]  /*9760*/  LDL.LU R3, [R1+0x39c] ;  /* 0x00039c0001037983 */ /* 0x001ee20000300800 */
[----:B------:R-:W-:Y:S02]  /*9770*/  IADD3 R100, P6, R100, UR15, RZ ;  /* 0x0000000f64647c10 */ /* 0x000fe4000ffde0ff */
[----:B------:R-:W-:-:S03]  /*9780*/  IADD3 R102, P0, R102, UR15, RZ ;  /* 0x0000000f66667c10 */ /* 0x000fc6000ff1e0ff */
[----:B------:R-:W-:Y:S01]  /*9790*/  STL [R1+0x150], R100 ;  /* 0x0001506401007387 */ /* 0x000fe20000100800 */
[----:B------:R-:W-:Y:S02]  /*97a0*/  IADD3.X R104, R104, UR18, RZ, P2, !PT ;  /* 0x0000001268687c10 */ /* 0x000fe400097fe4ff */
[----:B-----5:R-:W-:Y:S02]  /*97b0*/  IADD3.X R4, R4, UR18, RZ, P1, !PT ;  /* 0x0000001204047c10 */ /* 0x020fe40008ffe4ff */
[----:B------:R-:W-:-:S03]  /*97c0*/  IADD3 R122, P1, R122, UR15, RZ ;  /* 0x0000000f7a7a7c10 */ /* 0x000fc6000ff3e0ff */
[----:B------:R0:W-:Y:S04]  /*97d0*/  STL [R1+0x124], R4 ;  /* 0x0001240401007387 */ /* 0x0001e80000100800 */
[----:B0-----:R-:W5:Y:S04]  /*97e0*/  LDL.LU R4, [R1+0x398] ;  /* 0x0003980001047983 */ /* 0x001f680000300800 */
[----:B------:R-:W-:Y:S04]  /*97f0*/  STL [R1+0x158], R102 ;  /* 0x0001586601007387 */ /* 0x000fe80000100800 */
[----:B------:R0:W-:Y:S04]  /*9800*/  STL [R1+0x160], R122 ;  /* 0x0001607a01007387 */ /* 0x0001e80000100800 */
[----:B0-----:R-:W5:Y:S01]  /*9810*/  LDL.LU R122, [R1+0x1b8] ;  /* 0x0001b800017a7983 */ /* 0x001f620000300800 */
[----:B---3--:R-:W-:-:S05]  /*9820*/  IADD3.X R3, R3, UR18, RZ, P3, !PT ;  /* 0x0000001203037c10 */ /* 0x008fca0009ffe4ff */
[----:B------:R0:W-:Y:S04]  /*9830*/  STL [R1+0x134], R3 ;  /* 0x0001340301007387 */ /* 0x0001e80000100800 */
[----:B------:R-:W-:Y:S04]  /*9840*/  STL [R1+0x12c], R104 ;  /* 0x00012c6801007387 */ /* 0x000fe80000100800 */
[----:B0-----:R-:W3:Y:S01]  /*9850*/  LDL.LU R3, [R1+0x394] ;  /* 0x0003940001037983 */ /* 0x001ee20000300800 */
[----:B------:R-:W-:Y:S02]  /*9860*/  IADD3 R106, P2, R106, UR15, RZ ;  /* 0x0000000f6a6a7c10 */ /* 0x000fe4000ff5e0ff */
[----:B----4-:R-:W-:-:S03]  /*9870*/  IADD3 R108, P3, R108, UR15, RZ ;  /* 0x0000000f6c6c7c10 */ /* 0x010fc6000ff7e0ff */
[----:B------:R-:W-:Y:S01]  /*9880*/  STL [R1+0x168], R106 ;  /* 0x0001686a01007387 */ /* 0x000fe20000100800 */
[----:B--2---:R-:W-:Y:S02]  /*9890*/  IADD3.X R124, R124, UR18, RZ, P5, !PT ;  /* 0x000000127c7c7c10 */ /* 0x004fe4000affe4ff */
[----:B------:R-:W-:Y:S02]  /*98a0*/  IADD3 R125, P5, R125, UR15, RZ ;  /* 0x0000000f7d7d7c10 */ /* 0x000fe4000ffbe0ff */
[----:B-----5:R-:W-:Y:S02]  /*98b0*/  IADD3.X R4, R4, UR18, RZ, P4, !PT ;  /* 0x0000001204047c10 */ /* 0x020fe4000a7fe4ff */
[----:B------:R-:W-:-:S03]  /*98c0*/  IADD3 R123, P4, R123, UR15, RZ ;  /* 0x0000000f7b7b7c10 */ /* 0x000fc6000ff9e0ff */
[----:B------:R0:W-:Y:S04]  /*98d0*/  STL [R1+0x13c], R4 ;  /* 0x00013c0401007387 */ /* 0x0001e80000100800 */
[----:B0-----:R-:W2:Y:S04]  /*98e0*/  LDL.LU R4, [R1+0x390] ;  /* 0x0003900001047983 */ /* 0x001ea80000300800 */
[----:B------:R-:W-:Y:S04]  /*98f0*/  STL [R1+0x170], R108 ;  /* 0x0001706c01007387 */ /* 0x000fe80000100800 */
[----:B------:R0:W-:Y:S04]  /*9900*/  STL [R1+0x178], R123 ;  /* 0x0001787b01007387 */ /* 0x0001e80000100800 */
[----:B0-----:R-:W4:Y:S04]  /*9910*/  LDL.LU R123, [R1+0x1c0] ;  /* 0x0001c000017b7983 */ /* 0x001f280000300800 */
[----:B------:R0:W-:Y:S04]  /*9920*/  STL [R1+0x144], R124 ;  /* 0x0001447c01007387 */ /* 0x0001e80000100800 */
[----:B0-----:R-:W5:Y:S01]  /*9930*/  LDL.LU R124, [R1+0x18c] ;  /* 0x00018c00017c7983 */ /* 0x001f620000300800 */
[----:B---3--:R-:W-:-:S05]  /*9940*/  IADD3.X R3, R3, UR18, RZ, P6, !PT ;  /* 0x0000001203037c10 */ /* 0x008fca000b7fe4ff */
[----:B------:R0:W-:Y:S04]  /*9950*/  STL [R1+0x14c], R3 ;  /* 0x00014c0301007387 */ /* 0x0001e80000100800 */
[----:B------:R1:W-:Y:S04]  /*9960*/  STL [R1+0x180], R125 ;  /* 0x0001807d01007387 */ /* 0x0003e80000100800 */
[----:B0-----:R-:W3:Y:S01]  /*9970*/  LDL.LU R3, [R1+0x38c] ;  /* 0x00038c0001037983 */ /* 0x001ee20000300800 */
[----:B------:R-:W-:Y:S02]  /*9980*/  IADD3 R110, P6, R110, UR15, RZ ;  /* 0x0000000f6e6e7c10 */ /* 0x000fe4000ffde0ff */
[----:B------:R-:W-:Y:S01]  /*9990*/  IADD3.X R112, R112, UR18, RZ, P1, !PT ;  /* 0x0000001270707c10 */ /* 0x000fe20008ffe4ff */
[----:B-1----:R-:W5:Y:S01]  /*99a0*/  LDL.LU R125, [R1+0x1c8] ;  /* 0x0001c800017d7983 */ /* 0x002f620000300800 */
[----:B------:R-:W-:-:S02]  /*99b0*/  IADD3 R95, P1, R95, UR15, RZ ;  /* 0x0000000f5f5f7c10 */ /* 0x000fc4000ff3e0ff */
[----:B--2---:R-:W-:Y:S02]  /*99c0*/  IADD3.X R4, R4, UR18, RZ, P0, !PT ;  /* 0x0000001204047c10 */ /* 0x004fe400087fe4ff */
[----:B------:R-:W-:-:S03]  /*99d0*/  IADD3 R118, P0, R118, UR15, RZ ;  /* 0x0000000f76767c10 */ /* 0x000fc6000ff1e0ff */
[----:B------:R0:W-:Y:S04]  /*99e0*/  STL [R1+0x154], R4 ;  /* 0x0001540401007387 */ /* 0x0001e80000100800 */
[----:B0-----:R-:W2:Y:S04]  /*99f0*/  LDL.LU R4, [R1+0x388] ;  /* 0x0003880001047983 */ /* 0x001ea80000300800 */
[----:B------:R-:W-:Y:S04]  /*9a00*/  STL [R1+0x188], R110 ;  /* 0x0001886e01007387 */ /* 0x000fe80000100800 */
[----:B------:R0:W-:Y:S04]  /*9a10*/  STL [R1+0x190], R118 ;  /* 0x0001907601007387 */ /* 0x0001e80000100800 */
[----:B0-----:R-:W5:Y:S04]  /*9a20*/  LDL.LU R118, [R1+0x1d0] ;  /* 0x0001d00001767983 */ /* 0x001f680000300800 */
[----:B------:R0:W-:Y:S04]  /*9a30*/  STL [R1+0x198], R95 ;  /* 0x0001985f01007387 */ /* 0x0001e80000100800 */
[----:B0-----:R-:W5:Y:S04]  /*9a40*/  LDL.LU R95, [R1+0x1d8] ;  /* 0x0001d800015f7983 */ /* 0x001f680000300800 */
[----:B------:R-:W-:Y:S01]  /*9a50*/  STL [R1+0x15c], R112 ;  /* 0x00015c7001007387 */ /* 0x000fe20000100800 */
[----:B---3--:R-:W-:-:S05]  /*9a60*/  IADD3.X R3, R3, UR18, RZ, P2, !PT ;  /* 0x0000001203037c10 */ /* 0x008fca00097fe4ff */
[----:B------:R0:W-:Y:S04]  /*9a70*/  STL [R1+0x164], R3 ;  /* 0x0001640301007387 */ /* 0x0001e80000100800 */
[----:B0-----:R-:W3:Y:S01]  /*9a80*/  LDL.LU R3, [R1+0x384] ;  /* 0x0003840001037983 */ /* 0x001ee20000300800 */
[----:B------:R-:W-:Y:S02]  /*9a90*/  IADD3 R114, P2, R114, UR15, RZ ;  /* 0x0000000f72727c10 */ /* 0x000fe4000ff5e0ff */
[----:B------:R-:W-:-:S03]  /*9aa0*/  IADD3.X R116, R116, UR18, RZ, P3, !PT ;  /* 0x0000001274747c10 */ /* 0x000fc60009ffe4ff */
[----:B------:R-:W-:Y:S01]  /*9ab0*/  STL [R1+0x1a0], R114 ;  /* 0x0001a07201007387 */ /* 0x000fe20000100800 */
[----:B------:R-:W-:-:S03]  /*9ac0*/  IADD3 R120, P3, R120, UR15, RZ ;  /* 0x0000000f78787c10 */ /* 0x000fc6000ff7e0ff */
[----:B------:R-:W-:Y:S01]  /*9ad0*/  STS.U8 [R94+UR12+0x5e00], R92 ;  /* 0x005e005c5e007988 */ /* 0x000fe2000800000c */
[----:B--2---:R-:W-:-:S05]  /*9ae0*/  IADD3.X R4, R4, UR18, RZ, P4, !PT ;  /* 0x0000001204047c10 */ /* 0x004fca000a7fe4ff */
[----:B------:R0:W-:Y:S04]  /*9af0*/  STL [R1+0x174], R4 ;  /* 0x0001740401007387 */ /* 0x0001e80000100800 */
[----:B------:R-:W-:Y:S01]  /*9b00*/  STL [R1+0x16c], R116 ;  /* 0x00016c7401007387 */ /* 0x000fe20000100800 */
[----:B------:R-:W-:-:S03]  /*9b10*/  IADD3 R121, P4, R121, UR15, RZ ;  /* 0x0000000f79797c10 */ /* 0x000fc6000ff9e0ff */
[----:B0-----:R-:W2:Y:S04]  /*9b20*/  LDL.LU R4, [R1+0x380] ;  /* 0x0003800001047983 */ /* 0x001ea80000300800 */
[----:B------:R-:W-:Y:S04]  /*9b30*/  STL [R1+0x1a8], R120 ;  /* 0x0001a87801007387 */ /* 0x000fe80000100800 */
[----:B------:R-:W5:Y:S01]  /*9b40*/  LDL.LU R92, [R1+0x1e0] ;  /* 0x0001e000015c7983 */ /* 0x000f620000300800 */
[----:B---3--:R-:W-:-:S05]  /*9b50*/  IADD3.X R3, R3, UR18, RZ, P5, !PT ;  /* 0x0000001203037c10 */ /* 0x008fca000affe4ff */
[----:B------:R0:W-:Y:S04]  /*9b60*/  STL [R1+0x17c], R3 ;  /* 0x00017c0301007387 */ /* 0x0001e80000100800 */
[----:B------:R-:W-:Y:S04]  /*9b70*/  STL [R1+0x1b0], R121 ;  /* 0x0001b07901007387 */ /* 0x000fe80000100800 */
[----:B0-----:R-:W3:Y:S01]  /*9b80*/  LDL.LU R3, [R1+0x37c] ;  /* 0x00037c0001037983 */ /* 0x001ee20000300800 */
[----:B------:R-:W-:-:S03]  /*9b90*/  IADD3 R122, P5, R122, UR15, RZ ;  /* 0x0000000f7a7a7c10 */ /* 0x000fc6000ffbe0ff */
[----:B------:R0:W-:Y:S04]  /*9ba0*/  STS.U8 [R94+UR12+0x5c00], R90 ;  /* 0x005c005a5e007988 */ /* 0x0001e8000800000c */
[----:B------:R1:W-:Y:S04]  /*9bb0*/  STS.U8 [R94+UR12+0x5a00], R91 ;  /* 0x005a005b5e007988 */ /* 0x0003e8000800000c */
[----:B0-----:R-:W3:Y:S04]  /*9bc0*/  LDL.LU R90, [R1+0x1e8] ;  /* 0x0001e800015a7983 */ /* 0x001ee80000300800 */
[----:B-1----:R-:W3:Y:S04]  /*9bd0*/  LDL.LU R91, [R1+0x1b4] ;  /* 0x0001b400015b7983 */ /* 0x002ee80000300800 */
[----:B------:R-:W3:Y:S04]  /*9be0*/  LDL.LU R100, [R1+0x1f0] ;  /* 0x0001f00001647983 */ /* 0x000ee80000300800 */
[----:B------:R-:W3:Y:S04]  /*9bf0*/  LDL.LU R102, [R1+0x1f8] ;  /* 0x0001f80001667983 */ /* 0x000ee80000300800 */
[----:B------:R-:W3:Y:S04]  /*9c00*/  LDL.LU R104, [R1+0x1c4] ;  /* 0x0001c40001687983 */ /* 0x000ee80000300800 */
[----:B------:R-:W3:Y:S01]  /*9c10*/  LDL.LU R106, [R1+0x200] ;  /* 0x00020000016a7983 */ /* 0x000ee20000300800 */
[----:B--2---:R-:W-:-:S03]  /*9c20*/  IADD3.X R4, R4, UR18, RZ, P6, !PT ;  /* 0x0000001204047c10 */ /* 0x004fc6000b7fe4ff */
[----:B------:R-:W-:Y:S01]  /*9c30*/  STL [R1+0x1b8], R122 ;  /* 0x0001b87a01007387 */ /* 0x000fe20000100800 */
[----:B----4-:R-:W-:-:S03]  /*9c40*/  IADD3 R123, P6, R123, UR15, RZ ;  /* 0x0000000f7b7b7c10 */ /* 0x010fc6000ffde0ff */
[----:B------:R0:W-:Y:S01]  /*9c50*/  STL [R1+0x184], R4 ;  /* 0x0001840401007387 */ /* 0x0001e20000100800 */
[----:B-----5:R-:W-:-:S03]  /*9c60*/  IADD3.X R124, R124, UR18, RZ, P0, !PT ;  /* 0x000000127c7c7c10 */ /* 0x020fc600087fe4ff */
[----:B0-----:R-:W2:Y:S04]  /*9c70*/  LDL.LU R4, [R1+0x378] ;  /* 0x0003780001047983 */ /* 0x001ea80000300800 */
[----:B------:R-:W4:Y:S04]  /*9c80*/  LDL.LU R108, [R1+0x208] ;  /* 0x00020800016c7983 */ /* 0x000f280000300800 */
[----:B------:R-:W5:Y:S04]  /*9c90*/  LDL.LU R110, [R1+0x1d4] ;  /* 0x0001d400016e7983 */ /* 0x000f680000300800 */
[----:B------:R-:W4:Y:S04]  /*9ca0*/  LDL.LU R112, [R1+0x210] ;  /* 0x0002100001707983 */ /* 0x000f280000300800 */
[----:B------:R-:W4:Y:S04]  /*9cb0*/  LDL.LU R114, [R1+0x218] ;  /* 0x0002180001727983 */ /* 0x000f280000300800 */
[----:B------:R-:W4:Y:S04]  /*9cc0*/  LDL.LU R116, [R1+0x220] ;  /* 0x0002200001747983 */ /* 0x000f280000300800 */
[----:B------:R-:W-:Y:S04]  /*9cd0*/  STL [R1+0x1c0], R123 ;  /* 0x0001c07b01007387 */ /* 0x000fe80000100800 */
[----:B------:R-:W-:Y:S01]  /*9ce0*/  STL [R1+0x18c], R124 ;  /* 0x00018c7c01007387 */ /* 0x000fe20000100800 */
[----:B---3--:R-:W-:-:S05]  /*9cf0*/  IADD3.X R3, R3, UR18, RZ, P1, !PT ;  /* 0x0000001203037c10 */ /* 0x008fca0008ffe4ff */
[----:B------:R0:W-:Y:S04]  /*9d00*/  STL [R1+0x194], R3 ;  /* 0x0001940301007387 */ /* 0x0001e80000100800 */
[----:B0-----:R-:W3:Y:S01]  /*9d10*/  LDL.LU R3, [R1+0x374] ;  /* 0x0003740001037983 */ /* 0x001ee20000300800 */
[----:B------:R-:W-:Y:S02]  /*9d20*/  IADD3 R125, P0, R125, UR15, RZ ;  /* 0x0000000f7d7d7c10 */ /* 0x000fe4000ff1e0ff */
[----:B------:R-:W-:-:S03]  /*9d30*/  IADD3 R118, P1, R118, UR15, RZ ;  /* 0x0000000f76767c10 */ /* 0x000fc6000ff3e0ff */
[----:B------:R-:W-:Y:S04]  /*9d40*/  STL [R1+0x1c8], R125 ;  /* 0x0001c87d01007387 */ /* 0x000fe80000100800 */
[----:B------:R-:W4:Y:S04]  /*9d50*/  LDL.LU R120, [R1+0x1ec] ;  /* 0x0001ec0001787983 */ /* 0x000f280000300800 */
[----:B------:R-:W4:Y:S01]  /*9d60*/  LDL.LU R121, [R1+0x228] ;  /* 0x0002280001797983 */ /* 0x000f220000300800 */
[----:B--2---:R-:W-:Y:S02]  /*9d70*/  IADD3.X R4, R4, UR18, RZ, P2, !PT ;  /* 0x0000001204047c10 */ /* 0x004fe400097fe4ff */
[----:B------:R-:W-:-:S03]  /*9d80*/  IADD3 R95, P2, R95, UR15, RZ ;  /* 0x0000000f5f5f7c10 */ /* 0x000fc6000ff5e0ff */
[----:B------:R0:W-:Y:S04]  /*9d90*/  STL [R1+0x19c], R4 ;  /* 0x00019c0401007387 */ /* 0x0001e80000100800 */
[----:B0-----:R-:W2:Y:S04]  /*9da0*/  LDL.LU R4, [R1+0x370] ;  /* 0x0003700001047983 */ /* 0x001ea80000300800 */
[----:B------:R-:W-:Y:S04]  /*9db0*/  STL [R1+0x1d0], R118 ;  /* 0x0001d07601007387 */ /* 0x000fe80000100800 */
[----:B------:R-:W4:Y:S04]  /*9dc0*/  LDL.LU R122, [R1+0x1fc] ;  /* 0x0001fc00017a7983 */ /* 0x000f280000300800 */
[----:B------:R-:W4:Y:S01]  /*9dd0*/  LDL.LU R123, [R1+0x204] ;  /* 0x00020400017b7983 */ /* 0x000f220000300800 */
[----:B---3--:R-:W-:-:S05]  /*9de0*/  IADD3.X R3, R3, UR18, RZ, P3, !PT ;  /* 0x0000001203037c10 */ /* 0x008fca0009ffe4ff */
[----:B------:R0:W-:Y:S04]  /*9df0*/  STL [R1+0x1a4], R3 ;  /* 0x0001a40301007387 */ /* 0x0001e80000100800 */
[----:B------:R1:W-:Y:S04]  /*9e00*/  STL [R1+0x1d8], R95 ;  /* 0x0001d85f01007387 */ /* 0x0003e80000100800 */
[----:B0-----:R-:W3:Y:S01]  /*9e10*/  LDL.LU R3, [R1+0x36c] ;  /* 0x00036c0001037983 */ /* 0x001ee20000300800 */
[----:B------:R-:W-:-:S03]  /*9e20*/  IADD3 R92, P3, R92, UR15, RZ ;  /* 0x0000000f5c5c7c10 */ /* 0x000fc6000ff7e0ff */
[----:B------:R-:W4:Y:S01]  /*9e30*/  LDL.LU R124, [R1+0x20c] ;  /* 0x00020c00017c7983 */ /* 0x000f220000300800 */
[----:B------:R-:W-:-:S03]  /*9e40*/  IADD3.X R91, R91, UR18, RZ, P5, !PT ;  /* 0x000000125b5b7c10 */ /* 0x000fc6000affe4ff */
[----:B------:R-:W4:Y:S04]  /*9e50*/  LDL.LU R125, [R1+0x214] ;  /* 0x00021400017d7983 */ /* 0x000f280000300800 */
[----:B------:R-:W4:Y:S04]  /*9e60*/  LDL.LU R118, [R1+0x21c] ;  /* 0x00021c0001767983 */ /* 0x000f280000300800 */
[----:B-1----:R-:W4:Y:S01]  /*9e70*/  LDL.LU R95, [R1+0x224] ;  /* 0x00022400015f7983 */ /* 0x002f220000300800 */
[----:B--2---:R-:W-:Y:S02]  /*9e80*/  IADD3.X R4, R4, UR18, RZ, P4, !PT ;  /* 0x0000001204047c10 */ /* 0x004fe4000a7fe4ff */
[----:B------:R-:W-:-:S03]  /*9e90*/  IADD3 R90, P4, R90, UR15, RZ ;  /* 0x0000000f5a5a7c10 */ /* 0x000fc6000ff9e0ff */
[----:B------:R0:W-:Y:S04]  /*9ea0*/  STL [R1+0x1ac], R4 ;  /* 0x0001ac0401007387 */ /* 0x0001e80000100800 */
[----:B0-----:R-:W2:Y:S04]  /*9eb0*/  LDL.LU R4, [R1+0x368] ;  /* 0x0003680001047983 */ /* 0x001ea80000300800 */
[----:B------:R-:W-:Y:S04]  /*9ec0*/  STL [R1+0x1e0], R92 ;  /* 0x0001e05c01007387 */ /* 0x000fe80000100800 */
[----:B------:R-:W-:Y:S01]  /*9ed0*/  STL [R1+0x1e8], R90 ;  /* 0x0001e85a01007387 */ /* 0x000fe20000100800 */
[----:B---3--:R-:W-:-:S05]  /*9ee0*/  IADD3.X R3, R3, UR18, RZ, P6, !PT ;  /* 0x0000001203037c10 */ /* 0x008fca000b7fe4ff */
[----:B------:R0:W-:Y:S04]  /*9ef0*/  STL [R1+0x1bc], R3 ;  /* 0x0001bc0301007387 */ /* 0x0001e80000100800 */
[----:B------:R-:W-:Y:S04]  /*9f00*/  STL [R1+0x1b4], R91 ;  /* 0x0001b45b01007387 */ /* 0x000fe80000100800 */
[----:B0-----:R-:W3:Y:S01]  /*9f10*/  LDL.LU R3, [R1+0x364] ;  /* 0x0003640001037983 */ /* 0x001ee20000300800 */
[----:B------:R-:W-:Y:S02]  /*9f20*/  IADD3 R100, P5, R100, UR15, RZ ;  /* 0x0000000f64647c10 */ /* 0x000fe4000ffbe0ff */
[----:B------:R-:W-:-:S02]  /*9f30*/  IADD3 R102, P6, R102, UR15, RZ ;  /* 0x0000000f66667c10 */ /* 0x000fc4000ffde0ff */
[----:B------:R-:W-:Y:S01]  /*9f40*/  IADD3.X R104, R104, UR18, RZ, P0, !PT ;  /* 0x0000001268687c10 */ /* 0x000fe200087fe4ff */
[----:B------:R-:W-:Y:S01]  /*9f50*/  STL [R1+0x1f0], R100 ;  /* 0x0001f06401007387 */ /* 0x000fe20000100800 */
[----:B------:R-:W-:-:S03]  /*9f60*/  IADD3 R106, P0, R106, UR15, RZ ;  /* 0x0000000f6a6a7c10 */ /* 0x000fc6000ff1e0ff */
[----:B------:R-:W-:Y:S01]  /*9f70*/  STL [R1+0x1f8], R102 ;  /* 0x0001f86601007387 */ /* 0x000fe20000100800 */
[----:B-----5:R-:W-:Y:S02]  /*9f80*/  IADD3.X R110, R110, UR18, RZ, P2, !PT ;  /* 0x000000126e6e7c10 */ /* 0x020fe400097fe4ff */
[----:B--2---:R-:W-:Y:S02]  /*9f90*/  IADD3.X R4, R4, UR18, RZ, P1, !PT ;  /* 0x0000001204047c10 */ /* 0x004fe40008ffe4ff */
[----:B----4-:R-:W-:-:S03]  /*9fa0*/  IADD3 R108, P1, R108, UR15, RZ ;  /* 0x0000000f6c6c7c10 */ /* 0x010fc6000ff3e0ff */
[----:B------:R0:W-:Y:S04]  /*9fb0*/  STL [R1+0x1cc], R4 ;  /* 0x0001cc0401007387 */ /* 0x0001e80000100800 */
[----:B------:R-:W-:Y:S04]  /*9fc0*/  STL [R1+0x1c4], R104 ;  /* 0x0001c46801007387 */ /* 0x000fe80000100800 */
        /* <DEDUP_REMOVED lines=11> */
[----:B--2---:R-:W-:Y:S02]  /*a080*/  IADD3.X R4, R4, UR18, RZ, P4, !PT ;  /* 0x0000001204047c10 */ /* 0x004fe4000a7fe4ff */
[----:B------:R-:W-:-:S03]  /*a090*/  IADD3 R116, P4, R116, UR15, RZ ;  /* 0x0000000f74747c10 */ /* 0x000fc6000ff9e0ff */
[----:B------:R0:W-:Y:S04]  /*a0a0*/  STL [R1+0x1e4], R4 ;  /* 0x0001e40401007387 */ /* 0x0001e80000100800 */
[----:B0-----:R-:W2:Y:S04]  /*a0b0*/  LDL.LU R4, [R1+0x358] ;  /* 0x0003580001047983 */ /* 0x001ea80000300800 */
[----:B------:R-:W-:Y:S04]  /*a0c0*/  STL [R1+0x218], R114 ;  /* 0x0002187201007387 */ /* 0x000fe80000100800 */
[----:B------:R-:W-:Y:S04]  /*a0d0*/  STL [R1+0x220], R116 ;  /* 0x0002207401007387 */ /* 0x000fe80000100800 */
[----:B------:R-:W-:Y:S04]  /*a0e0*/  STS.U8 [R94+UR12+0x6000], R96 ;  /* 0x006000605e007988 */ /* 0x000fe8000800000c */
        /* <DEDUP_REMOVED lines=14> */
[----:B------:R0:W-:Y:S01]  /*a1d0*/  STS.U8 [R94+UR12+0x7e00], R89 ;  /* 0x007e00595e007988 */ /* 0x0001e2000800000c */
[----:B------:R1:W-:Y:S06]  /*a1e0*/  MEMBAR.ALL.CTA ;  /* 0x0000000000007992 */ /* 0x0003ec0000008000 */
[----:B-1----:R-:W1:Y:S01]  /*a1f0*/  FENCE.VIEW.ASYNC.S ;  /* 0x00000000000073c6 */ /* 0x002e620000000000 */
[----:B------:R-:W-:-:S04]  /*a200*/  USHF.L.U32 UR6, UR14, 0x7, URZ ;  /* 0x000000070e067899 */ /* 0x000fc8000800063f */
[----:B------:R-:W-:Y:S01]  /*a210*/  ULOP3.LUT UR6, UR6, 0x600, URZ, 0xc0, !UPT ;  /* 0x0000060006067892 */ /* 0x000fe2000f8ec03f */
[----:B0-----:R-:W0:Y:S08]  /*a220*/  LDC R89, c[0x0][0x238] ;  /* 0x00008e00ff597b82 */ /* 0x001e300000000800 */
[----:B-1----:R-:W-:Y:S01]  /*a230*/  BAR.SYNC.DEFER_BLOCKING 0x0 ;  /* 0x0000000000007b1d */ /* 0x002fe20000010000 */
[----:B------:R-:W-:-:S04]  /*a240*/  ULEA.HI UR6, UR12, UR6, URZ, 0x1c ;  /* 0x000000060c067291 */ /* 0x000fc8000f8fe03f */
[----:B------:R-:W-:Y:S01]  /*a250*/  ULOP3.LUT UR6, UR6, 0x3fff, URZ, 0xc0, !UPT ;  /* 0x00003fff06067892 */ /* 0x000fe2000f8ec03f */
[----:B------:R-:W-:Y:S01]  /*a260*/  UMOV UR20, UR4 ;  /* 0x0000000400147c82 */ /* 0x000fe20008000000 */
[----:B------:R-:W-:Y:S01]  /*a270*/  UMOV UR21, 0x80000020 ;  /* 0x8000002000157882 */ /* 0x000fe20000000000 */
[----:B------:R-:W-:-:S04]  /*a280*/  UMOV UR23, 0x80000020 ;  /* 0x8000002000177882 */ /* 0x000fc80000000000 */
[----:B------:R-:W-:Y:S01]  /*a290*/  UMOV UR22, UR6 ;  /* 0x0000000600167c82 */ /* 0x000fe20008000000 */
[----:B------:R-:W-:-:S06]  /*a2a0*/  WARPGROUP.ARRIVE ;  /* 0x00000000000079c5 */ /* 0x000fcc0000000000 */
[----:B------:R-:W-:Y:S01]  /*a2b0*/  QGMMA.64x128x32.F32.E4M3.E4M3 R24, gdesc[UR20], R24 ;  /* 0x01e00000141879f3 */ /* 0x000fe20008700818 */
[----:B---3--:R-:W-:-:S05]  /*a2c0*/  IADD3.X R3, R3, UR18, RZ, P6, !PT ;  /* 0x0000001203037c10 */ /* 0x008fca000b7fe4ff */
[----:B------:R1:W-:Y:S04]  /*a2d0*/  STL [R1+0x1f4], R3 ;  /* 0x0001f40301007387 */ /* 0x0003e80000100800 */
[----:B------:R3:W-:Y:S04]  /*a2e0*/  STL [R1+0x1ec], R120 ;  /* 0x0001ec7801007387 */ /* 0x0007e80000100800 */
[----:B-1----:R-:W4:Y:S01]  /*a2f0*/  LDL.LU R3, [R1+0x354] ;  /* 0x0003540001037983 */ /* 0x002f220000300800 */
[----:B------:R-:W-:Y:S01]  /*a300*/  UMOV UR10, 0xfffffffe ;  /* 0xfffffffe000a7882 */ /* 0x000fe20000000000 */
[----:B------:R-:W-:Y:S01]  /*a310*/  UMOV UR11, 0x7fffffdf ;  /* 0x7fffffdf000b7882 */ /* 0x000fe20000000000 */
[----:B------:R-:W-:-:S02]  /*a320*/  UMOV UR7, URZ ;  /* 0x0000003f00077c82 */ /* 0x000fc40008000000 */
[----:B------:R-:W-:-:S09]  /*a330*/  UIADD3.64 UR10, UR6, -UR10, URZ ;  /* 0x8000000a060a7297 */ /* 0x000fd2000fffe03f */
[----:B------:R-:W-:Y:S01]  /*a340*/  QGMMA.64x128x32.F32.E4M3.E4M3 R24, gdesc[UR8], R24, gsb0 ;  /* 0x01e00000081879f3 */ /* 0x000fe20008000818 */
[----:B------:R-:W-:Y:S02]  /*a350*/  IADD3 R121, P5, R121, UR15, RZ ;  /* 0x0000000f79797c10 */ /* 0x000fe4000ffbe0ff */
[----:B------:R-:W-:Y:S02]  /*a360*/  IADD3.X R122, R122, UR18, RZ, P0, !PT ;  /* 0x000000127a7a7c10 */ /* 0x000fe400087fe4ff */
[----:B------:R-:W-:Y:S02]  /*a370*/  IADD3.X R123, R123, UR18, RZ, P1, !PT ;  /* 0x000000127b7b7c10 */ /* 0x000fe40008ffe4ff */
[----:B------:R-:W-:Y:S01]  /*a380*/  IADD3.X R124, R124, UR18, RZ, P2, !PT ;  /* 0x000000127c7c7c10 */ /* 0x000fe200097fe4ff */
[----:B------:R3:W-:Y:S01]  /*a390*/  STL [R1+0x228], R121 ;  /* 0x0002287901007387 */ /* 0x0007e20000100800 */
[----:B------:R-:W-:Y:S02]  /*a3a0*/  IADD3.X R125, R125, UR18, RZ, P3, !PT ;  /* 0x000000127d7d7c10 */ /* 0x000fe40009ffe4ff */
[----:B------:R-:W-:Y:S01]  /*a3b0*/  IADD3.X R118, R118, UR18, RZ, P4, !PT ;  /* 0x0000001276767c10 */ /* 0x000fe2000a7fe4ff */
[----:B------:R3:W-:Y:S01]  /*a3c0*/  STL [R1+0x1fc], R122 ;  /* 0x0001fc7a01007387 */ /* 0x0007e20000100800 */
[----:B------:R-:W-:-:S03]  /*a3d0*/  IADD3.X R95, R95, UR18, RZ, P5, !PT ;  /* 0x000000125f5f7c10 */ /* 0x000fc6000affe4ff */
[----:B------:R3:W-:Y:S01]  /*a3e0*/  STL [R1+0x204], R123 ;  /* 0x0002047b01007387 */ /* 0x0007e20000100800 */
[----:B------:R-:W-:-:S03]  /*a3f0*/  VIADD R88, R88, 0xffffffff ;  /* 0xffffffff58587836 */ /* 0x000fc60000000000 */
[----:B------:R3:W-:Y:S04]  /*a400*/  STL [R1+0x20c], R124 ;  /* 0x00020c7c01007387 */ /* 0x0007e80000100800 */
[----:B------:R3:W-:Y:S04]  /*a410*/  STL [R1+0x214], R125 ;  /* 0x0002147d01007387 */ /* 0x0007e80000100800 */
[----:B------:R3:W-:Y:S04]  /*a420*/  STL [R1+0x21c], R118 ;  /* 0x00021c7601007387 */ /* 0x0007e80000100800 */
[----:B------:R3:W-:Y:S01]  /*a430*/  STL [R1+0x224], R95 ;  /* 0x0002245f01007387 */ /* 0x0007e20000100800 */
[----:B------:R-:W-:Y:S01]  /*a440*/  ISETP.NE.U32.AND P0, PT, R88, RZ, PT ;  /* 0x000000ff5800720c */ /* 0x000fe20003f05070 */
[----:B0-----:R-:W-:Y:S01]  /*a450*/  IMAD.SHL.U32 R89, R89, 0x40, RZ ;  /* 0x0000004059597824 */ /* 0x001fe200078e00ff */
[----:B------:R-:W-:-:S04]  /*a460*/  UIADD3 UR13, UR13, -0x40, URZ ;  /* 0xffffffc00d0d7890 */ /* 0x000fc8000fffe03f */
[----:B--2---:R-:W-:Y:S01]  /*a470*/  IADD3 R4, P6, R89, R4, RZ ;  /* 0x0000000459047210 */ /* 0x004fe20007fde0ff */
[----:B------:R-:W-:-:S03]  /*a480*/  WARPGROUP.DEPBAR.LE gsb0, 0x0 ;  /* 0x00008000000079c5 */ /* 0x000fc60000010000 */
[----:B----4-:R-:W-:-:S03]  /*a490*/  LEA.HI.X.SX32 R3, R89, R3, 0x1, P6 ;  /* 0x0000000359037211 */ /* 0x010fc600030f0eff */
[----:B---3--:R-:W-:Y:S06]  /*a4a0*/  @P0 BRA `(.L_x_2) ;  /* 0xffffffb800480947 */ /* 0x008fec000383ffff */
.L_x_1:
[----:B------:R-:W2:Y:S01]  /*a4b0*/  LDL.LU R90, [R1+0x318] ;  /* 0x00031800015a7983 */ /* 0x000ea20000300800 */
[----:B------:R-:W-:Y:S01]  /*a4c0*/  F2FP.SATFINITE.E4M3.F32.PACK_AB_MERGE_C R40, R41, R40, RZ ;  /* 0x000000282928723e */ /* 0x000fe200048070ff */
[----:B------:R-:W-:Y:S01]  /*a4d0*/  ULDC UR4, c[0x0][0x244] ;  /* 0x0000910000047ab9 */ /* 0x000fe20000000800 */
[----:B------:R-:W-:Y:S01]  /*a4e0*/  F2FP.SATFINITE.E4M3.F32.PACK_AB_MERGE_C R44, R45, R44, RZ ;  /* 0x0000002c2d2c723e */ /* 0x000fe200048070ff */
[----:B------:R-:W0:Y:S01]  /*a4f0*/  S2R R89, SR_TID.X ;  /* 0x0000000000597919 */ /* 0x000e220000002100 */
[----:B------:R-:W-:Y:S01]  /*a500*/  F2FP.SATFINITE.E4M3.F32.PACK_AB_MERGE_C R48, R49, R48, RZ ;  /* 0x000000303130723e */ /* 0x000fe200048070ff */
[----:B------:R-:W-:Y:S01]  /*a510*/  ULDC.64 UR6, c[0x0][0x228] ;  /* 0x00008a0000067ab9 */ /* 0x000fe20000000a00 */
[----:B------:R-:W-:Y:S01]  /*a520*/  F2FP.SATFINITE.E4M3.F32.PACK_AB_MERGE_C R24, R25, R24, RZ ;  /* 0x000000181918723e */ /* 0x000fe200048070ff */
[----:B------:R-:W3:Y:S01]  /*a530*/  LDL.LU R95, [R1+0x2dc] ;  /* 0x0002dc00015f7983 */ /* 0x000ee20000300800 */
[----:B------:R-:W-:Y:S02]  /*a540*/  F2FP.SATFINITE.E4M3.F32.PACK_AB_MERGE_C R28, R29, R28, RZ ;  /* 0x0000001c1d1c723e */ /* 0x000fe400048070ff */
[----:B------:R-:W-:Y:S01]  /*a550*/  F2FP.SATFINITE.E4M3.F32.PACK_AB_MERGE_C R32, R33, R32, RZ ;  /* 0x000000202120723e */ /* 0x000fe200048070ff */
[----:B------:R-:W4:Y:S01]  /*a560*/  LDL.LU R94, [R1+0x23c] ;  /* 0x00023c00015e7983 */ /* 0x000f220000300800 */
[----:B------:R-:W-:-:S02]  /*a570*/  LOP3.LUT R40, R40, 0xffff, RZ, 0xc0, !PT ;  /* 0x0000ffff28287812 */ /* 0x000fc400078ec0ff */
[----:B------:R-:W-:Y:S01]  /*a580*/  LOP3.LUT R5, R44, 0xffff, RZ, 0xc0, !PT ;  /* 0x0000ffff2c057812 */ /* 0x000fe200078ec0ff */
[----:B------:R-:W5:Y:S01]  /*a590*/  LDL.LU R93, [R1+0x2d8] ;  /* 0x0002d800015d7983 */ /* 0x000f620000300800 */
[----:B------:R-:W-:Y:S02]  /*a5a0*/  LOP3.LUT R48, R48, 0xffff, RZ, 0xc0, !PT ;  /* 0x0000ffff30307812 */ /* 0x000fe400078ec0ff */
[----:B------:R-:W-:Y:S01]  /*a5b0*/  F2FP.SATFINITE.E4M3.F32.PACK_AB_MERGE_C R56, R57, R56, RZ ;  /* 0x000000383938723e */ /* 0x000fe200048070ff */
[----:B------:R-:W5:Y:S01]  /*a5c0*/  LDL.LU R92, [R1+0x2f8] ;  /* 0x0002f800015c7983 */ /* 0x000f620000300800 */
[----:B------:R-:W-:Y:S02]  /*a5d0*/  F2FP.SATFINITE.E4M3.F32.PACK_AB_MERGE_C R60, R61, R60, RZ ;  /* 0x0000003c3d3c723e */ /* 0x000fe400048070ff */
[----:B------:R-:W-:Y:S01]  /*a5e0*/  F2FP.SATFINITE.E4M3.F32.PACK_AB_MERGE_C R64, R65, R64, RZ ;  /* 0x000000404140723e */ /* 0x000fe200048070ff */
[----:B------:R-:W5:Y:S01]  /*a5f0*/  LDL.LU R91, [R1+0x2f4] ;  /* 0x0002f400015b7983 */ /* 0x000f620000300800 */
[----:B------:R-:W-:-:S02]  /*a600*/  LOP3.LUT R24, R24, 0xffff, RZ, 0xc0, !PT ;  /* 0x0000ffff18187812 */ /* 0x000fc400078ec0ff */
[----:B------:R-:W-:Y:S02]  /*a610*/  LOP3.LUT R32, R32, 0xffff, RZ, 0xc0, !PT ;  /* 0x0000ffff20207812 */ /* 0x000fe400078ec0ff */
[----:B------:R-:W-:Y:S02]  /*a620*/  PRMT R11, R48, 0x3340, R1 ;  /* 0x00003340300b7816 */ /* 0x000fe40000000001 */
[----:B------:R-:W-:Y:S02]  /*a630*/  LOP3.LUT R56, R56, 0xffff, RZ, 0xc0, !PT ;  /* 0x0000ffff38387812 */ /* 0x000fe400078ec0ff */
[----:B------:R-:W-:Y:S02]  /*a640*/  LOP3.LUT R7, R60, 0xffff, RZ, 0xc0, !PT ;  /* 0x0000ffff3c077812 */ /* 0x000fe400078ec0ff */
[----:B------:R-:W-:Y:S01]  /*a650*/  LOP3.LUT R64, R64, 0xffff, RZ, 0xc0, !PT ;  /* 0x0000ffff40407812 */ /* 0x000fe200078ec0ff */
[----:B0-----:R-:W-:Y:S01]  /*a660*/  IMAD.SHL.U32 R0, R89, 0x400, RZ ;  /* 0x0000040059007824 */ /* 0x001fe200078e00ff */
[----:B------:R-:W-:Y:S01]  /*a670*/  F2FP.SATFINITE.E4M3.F32.PACK_AB_MERGE_C R72, R73, R72, RZ ;  /* 0x000000484948723e */ /* 0x000fe200048070ff */
[----:B------:R-:W-:Y:S01]  /*a680*/  IMAD.SHL.U32 R3, R89, 0x20, RZ ;  /* 0x0000002059037824 */ /* 0x000fe200078e00ff */
[----:B------:R-:W-:Y:S01]  /*a690*/  F2FP.SATFINITE.E4M3.F32.PACK_AB_MERGE_C R76, R77, R76, RZ ;  /* 0x0000004c4d4c723e */ /* 0x000fe200048070ff */
[C---:B------:R-:W-:Y:S01]  /*a6a0*/  IMAD.SHL.U32 R2, R89.reuse, 0x1000, RZ ;  /* 0x0000100059027824 */ /* 0x040fe200078e00ff */
[----:B------:R-:W-:Y:S01]  /*a6b0*/  LOP3.LUT R0, R0, 0x6000, RZ, 0xc0, !PT ;  /* 0x0000600000007812 */ /* 0x000fe200078ec0ff */
[----:B------:R-:W-:Y:S01]  /*a6c0*/  IMAD.SHL.U32 R8, R89, 0x10, RZ ;  /* 0x0000001059087824 */ /* 0x000fe200078e00ff */
[----:B------:R-:W-:Y:S01]  /*a6d0*/  F2FP.SATFINITE.E4M3.F32.PACK_AB_MERGE_C R80, R81, R80, RZ ;  /* 0x000000505150723e */ /* 0x000fe200048070ff */
[----:B------:R-:W-:Y:S01]  /*a6e0*/  IMAD.SHL.U32 R23, R89, 0x4, RZ ;  /* 0x0000000459177824 */ /* 0x000fe200078e00ff */
[----:B------:R-:W-:-:S02]  /*a6f0*/  LOP3.LUT R0, R0, 0x60, R3, 0xf8, !PT ;  /* 0x0000006000007812 */ /* 0x000fc400078ef803 */
[----:B------:R-:W-:Y:S02]  /*a700*/  LOP3.LUT R15, R2, 0x6000, RZ, 0xc0, !PT ;  /* 0x00006000020f7812 */ /* 0x000fe400078ec0ff */
[----:B------:R-:W-:Y:S02]  /*a710*/  LOP3.LUT R3, R28, 0xffff, RZ, 0xc0, !PT ;  /* 0x0000ffff1c037812 */ /* 0x000fe400078ec0ff */
[----:B------:R-:W-:Y:S02]  /*a720*/  PRMT R2, R40, 0x3340, R5 ;  /* 0x0000334028027816 */ /* 0x000fe40000000005 */
[----:B------:R-:W-:Y:S02]  /*a730*/  PRMT R9, R32, 0x3340, R1 ;  /* 0x0000334020097816 */ /* 0x000fe40000000001 */
[----:B------:R-:W-:Y:S02]  /*a740*/  PRMT R4, R24, 0x3340, R3 ;  /* 0x0000334018047816 */ /* 0x000fe40000000003 */
[----:B------:R-:W-:-:S02]  /*a750*/  PRMT R2, R2, 0x5410, R11 ;  /* 0x0000541002027816 */ /* 0x000fc4000000000b */
[----:B------:R-:W-:Y:S02]  /*a760*/  F2FP.SATFINITE.E4M3.F32.PACK_AB_MERGE_C R26, R27, R26, RZ ;  /* 0x0000001a1b1a723e */ /* 0x000fe400048070ff */
[----:B------:R-:W-:Y:S02]  /*a770*/  F2FP.SATFINITE.E4M3.F32.PACK_AB_MERGE_C R30, R31, R30, RZ ;  /* 0x0000001e1f1e723e */ /* 0x000fe400048070ff */
[----:B------:R-:W-:Y:S02]  /*a780*/  F2FP.SATFINITE.E4M3.F32.PACK_AB_MERGE_C R34, R35, R34, RZ ;  /* 0x000000222322723e */ /* 0x000fe400048070ff */
[----:B------:R-:W-:Y:S02]  /*a790*/  PRMT R13, R64, 0x3340, R1 ;  /* 0x00003340400d7816 */ /* 0x000fe40000000001 */
[----:B------:R-:W-:Y:S02]  /*a7a0*/  PRMT R6, R56, 0x3340, R7 ;  /* 0x0000334038067816 */ /* 0x000fe40000000007 */
[----:B------:R-:W-:-:S02]  /*a7b0*/  LOP3.LUT R10, R89, 0x180, RZ, 0xc0, !PT ;  /* 0x00000180590a7812 */ /* 0x000fc400078ec0ff */
[----:B------:R-:W-:Y:S02]  /*a7c0*/  F2FP.SATFINITE.E4M3.F32.PACK_AB_MERGE_C R42, R43, R42, RZ ;  /* 0x0000002a2b2a723e */ /* 0x000fe400048070ff */
[----:B------:R-:W-:Y:S02]  /*a7d0*/  F2FP.SATFINITE.E4M3.F32.PACK_AB_MERGE_C R46, R47, R46, RZ ;  /* 0x0000002e2f2e723e */ /* 0x000fe400048070ff */
[----:B------:R-:W-:Y:S02]  /*a7e0*/  F2FP.SATFINITE.E4M3.F32.PACK_AB_MERGE_C R50, R51, R50, RZ ;  /* 0x000000323332723e */ /* 0x000fe400048070ff */
[----:B------:R-:W-:Y:S02]  /*a7f0*/  PRMT R4, R4, 0x5410, R9 ;  /* 0x0000541004047816 */ /* 0x000fe40000000009 */
[----:B------:R-:W-:Y:S02]  /*a800*/  LOP3.LUT R80, R80, 0xffff, RZ, 0xc0, !PT ;  /* 0x0000ffff50507812 */ /* 0x000fe400078ec0ff */
[----:B------:R-:W-:-:S02]  /*a810*/  LOP3.LUT R72, R72, 0xffff, RZ, 0xc0, !PT ;  /* 0x0000ffff48487812 */ /* 0x000fc400078ec0ff */
[----:B------:R-:W-:Y:S02]  /*a820*/  LOP3.LUT R17, R76, 0xffff, RZ, 0xc0, !PT ;  /* 0x0000ffff4c117812 */ /* 0x000fe400078ec0ff */
[----:B------:R-:W-:Y:S02]  /*a830*/  SHF.R.U32.HI R24, RZ, 0x8, R24 ;  /* 0x00000008ff187819 */ /* 0x000fe40000011618 */
[----:B------:R-:W-:Y:S02]  /*a840*/  SHF.R.U32.HI R3, RZ, 0x8, R3 ;  /* 0x00000008ff037819 */ /* 0x000fe40000011603 */
[----:B------:R-:W-:Y:S02]  /*a850*/  PRMT R6, R6, 0x5410, R13 ;  /* 0x0000541006067816 */ /* 0x000fe4000000000d */
[----:B------:R-:W-:Y:S02]  /*a860*/  LOP3.LUT R26, R26, 0xffff, RZ, 0xc0, !PT ;  /* 0x0000ffff1a1a7812 */ /* 0x000fe400078ec0ff */
[----:B------:R-:W-:-:S02]  /*a870*/  LOP3.LUT R9, R30, 0xffff, RZ, 0xc0, !PT ;  /* 0x0000ffff1e097812 */ /* 0x000fc400078ec0ff */
[----:B------:R-:W-:Y:S02]  /*a880*/  LOP3.LUT R34, R34, 0xffff, RZ, 0xc0, !PT ;  /* 0x0000ffff22227812 */ /* 0x000fe400078ec0ff */
[----:B------:R-:W-:Y:S02]  /*a890*/  SHF.R.U32.HI R32, RZ, 0x8, R32 ;  /* 0x00000008ff207819 */ /* 0x000fe40000011620 */
[----:B------:R-:W-:Y:S02]  /*a8a0*/  LOP3.LUT R8, R15, 0x7f0, R8, 0xf8, !PT ;  /* 0x000007f00f087812 */ /* 0x000fe400078ef808 */
[----:B------:R-:W-:Y:S02]  /*a8b0*/  LOP3.LUT R42, R42, 0xffff, RZ, 0xc0, !PT ;  /* 0x0000ffff2a2a7812 */ /* 0x000fe400078ec0ff */
[----:B------:R-:W-:Y:S02]  /*a8c0*/  LOP3.LUT R15, R46, 0xffff, RZ, 0xc0, !PT ;  /* 0x0000ffff2e0f7812 */ /* 0x000fe400078ec0ff */
[----:B------:R-:W-:-:S02]  /*a8d0*/  LOP3.LUT R50, R50, 0xffff, RZ, 0xc0, !PT ;  /* 0x0000ffff32327812 */ /* 0x000fc400078ec0ff */
[----:B------:R-:W-:Y:S02]  /*a8e0*/  SHF.R.U32.HI R29, RZ, 0x2, R10 ;  /* 0x00000002ff1d7819 */ /* 0x000fe4000001160a */
[----:B------:R-:W-:Y:S02]  /*a8f0*/  PRMT R12, R80, 0x3340, R1 ;  /* 0x00003340500c7816 */ /* 0x000fe40000000001 */
[----:B------:R-:W-:Y:S02]  /*a900*/  SHF.R.U32.HI R40, RZ, 0x8, R40 ;  /* 0x00000008ff287819 */ /* 0x000fe40000011628 */
[----:B------:R-:W-:Y:S02]  /*a910*/  SHF.R.U32.HI R5, RZ, 0x8, R5 ;  /* 0x00000008ff057819 */ /* 0x000fe40000011605 */
[----:B------:R-:W-:Y:S02]  /*a920*/  LOP3.LUT R3, R3, 0xffff, RZ, 0xc0, !PT ;  /* 0x0000ffff03037812 */ /* 0x000fe400078ec0ff */
[----:B------:R-:W-:-:S02]  /*a930*/  PRMT R19, R34, 0x3340, R1 ;  /* 0x0000334022137816 */ /* 0x000fc40000000001 */
[----:B------:R-:W-:Y:S02]  /*a940*/  PRMT R14, R26, 0x3340, R9 ;  /* 0x000033401a0e7816 */ /* 0x000fe40000000009 */
[----:B------:R-:W-:Y:S02]  /*a950*/  SHF.R.U32.HI R48, RZ, 0x8, R48 ;  /* 0x00000008ff307819 */ /* 0x000fe40000011630 */
[----:B------:R-:W-:Y:S02]  /*a960*/  LOP3.LUT R32, R32, 0xffff, RZ, 0xc0, !PT ;  /* 0x0000ffff20207812 */ /* 0x000fe400078ec0ff */
[----:B------:R-:W-:Y:S02]  /*a970*/  F2FP.SATFINITE.E4M3.F32.PACK_AB_MERGE_C R58, R59, R58, RZ ;  /* 0x0000003a3b3a723e */ /* 0x000fe400048070ff */
[----:B------:R-:W-:Y:S02]  /*a980*/  F2FP.SATFINITE.E4M3.F32.PACK_AB_MERGE_C R62, R63, R62, RZ ;  /* 0x0000003e3f3e723e */ /* 0x000fe400048070ff */
[----:B------:R-:W-:-:S02]  /*a990*/  F2FP.SATFINITE.E4M3.F32.PACK_AB_MERGE_C R66, R67, R66, RZ ;  /* 0x000000424342723e */ /* 0x000fc400048070ff */
[----:B------:R-:W-:Y:S02]  /*a9a0*/  PRMT R21, R50, 0x3340, R1 ;  /* 0x0000334032157816 */ /* 0x000fe40000000001 */
[----:B------:R-:W-:Y:S02]  /*a9b0*/  PRMT R16, R42, 0x3340, R15 ;  /* 0x000033402a107816 */ /* 0x000fe4000000000f */
[----:B------:R-:W-:Y:S02]  /*a9c0*/  SHF.R.U32.HI R56, RZ, 0x8, R56 ;  /* 0x00000008ff387819 */ /* 0x000fe40000011638 */
[----:B------:R-:W-:Y:S02]  /*a9d0*/  SHF.R.U32.HI R7, RZ, 0x8, R7 ;  /* 0x00000008ff077819 */ /* 0x000fe40000011607 */
[----:B------:R-:W-:Y:S02]  /*a9e0*/  SHF.R.U32.HI R64, RZ, 0x8, R64 ;  /* 0x00000008ff407819 */ /* 0x000fe40000011640 */
[----:B------:R-:W-:-:S02]  /*a9f0*/  F2FP.SATFINITE.E4M3.F32.PACK_AB_MERGE_C R74, R75, R74, RZ ;  /* 0x0000004a4b4a723e */ /* 0x000fc400048070ff */
[----:B------:R-:W-:Y:S02]  /*aa00*/  F2FP.SATFINITE.E4M3.F32.PACK_AB_MERGE_C R78, R79, R78, RZ ;  /* 0x0000004e4f4e723e */ /* 0x000fe400048070ff */
[----:B------:R-:W-:Y:S02]  /*aa10*/  F2FP.SATFINITE.E4M3.F32.PACK_AB_MERGE_C R82, R83, R82, RZ ;  /* 0x000000525352723e */ /* 0x000fe400048070ff */
[----:B------:R-:W-:Y:S02]  /*aa20*/  LOP3.LUT R5, R5, 0xffff, RZ, 0xc0, !PT ;  /* 0x0000ffff05057812 */ /* 0x000fe400078ec0ff */
[----:B------:R-:W-:Y:S02]  /*aa30*/  SHF.R.U32.HI R26, RZ, 0x8, R26 ;  /* 0x00000008ff1a7819 */ /* 0x000fe4000001161a */
[----:B------:R-:W-:Y:S02]  /*aa40*/  SHF.R.U32.HI R9, RZ, 0x8, R9 ;  /* 0x00000008ff097819 */ /* 0x000fe40000011609 */
[----:B------:R-:W-:-:S02]  /*aa50*/  LOP3.LUT R48, R48, 0xffff, RZ, 0xc0, !PT ;  /* 0x0000ffff30307812 */ /* 0x000fc400078ec0ff */
[----:B------:R-:W-:Y:S02]  /*aa60*/  F2FP.SATFINITE.E4M3.F32.PACK_AB_MERGE_C R36, R37, R36, RZ ;  /* 0x000000242524723e */ /* 0x000fe400048070ff */
[----:B------:R-:W-:Y:S02]  /*aa70*/  LOP3.LUT R58, R58, 0xffff, RZ, 0xc0, !PT ;  /* 0x0000ffff3a3a7812 */ /* 0x000fe400078ec0ff */
[----:B------:R-:W-:Y:S02]  /*aa80*/  LOP3.LUT R66, R66, 0xffff, RZ, 0xc0, !PT ;  /* 0x0000ffff42427812 */ /* 0x000fe400078ec0ff */
[----:B------:R-:W-:Y:S02]  /*aa90*/  SHF.R.U32.HI R80, RZ, 0x8, R80 ;  /* 0x00000008ff507819 */ /* 0x000fe40000011650 */
[----:B------:R-:W-:Y:S02]  /*aaa0*/  LOP3.LUT R7, R7, 0xffff, RZ, 0xc0, !PT ;  /* 0x0000ffff07077812 */ /* 0x000fe400078ec0ff */
[----:B------:R-:W-:-:S02]  /*aab0*/  LOP3.LUT R56, R56, 0xffff, RZ, 0xc0, !PT ;  /* 0x0000ffff38387812 */ /* 0x000fc400078ec0ff */
[----:B------:R-:W-:Y:S02]  /*aac0*/  LOP3.LUT R22, R64, 0xffff, RZ, 0xc0, !PT ;  /* 0x0000ffff40167812 */ /* 0x000fe400078ec0ff */
[----:B------:R-:W-:Y:S02]  /*aad0*/  LOP3.LUT R82, R82, 0xffff, RZ, 0xc0, !PT ;  /* 0x0000ffff52527812 */ /* 0x000fe400078ec0ff */
[----:B------:R-:W-:Y:S02]  /*aae0*/  LOP3.LUT R74, R74, 0xffff, RZ, 0xc0, !PT ;  /* 0x0000ffff4a4a7812 */ /* 0x000fe400078ec0ff */
[----:B------:R-:W-:Y:S02]  /*aaf0*/  SHF.R.U32.HI R34, RZ, 0x8, R34 ;  /* 0x00000008ff227819 */ /* 0x000fe40000011622 */
[----:B------:R-:W-:Y:S02]  /*ab00*/  LOP3.LUT R9, R9, 0xffff, RZ, 0xc0, !PT ;  /* 0x0000ffff09097812 */ /* 0x000fe400078ec0ff */
[----:B------:R-:W-:-:S02]  /*ab10*/  LOP3.LUT R26, R26, 0xffff, RZ, 0xc0, !PT ;  /* 0x0000ffff1a1a7812 */ /* 0x000fc400078ec0ff */
[----:B------:R-:W-:Y:S02]  /*ab20*/  PRMT R25, R66, 0x3340, R1 ;  /* 0x0000334042197816 */ /* 0x000fe40000000001 */
[----:B------:R-:W-:Y:S02]  /*ab30*/  F2FP.SATFINITE.E4M3.F32.PACK_AB_MERGE_C R68, R69, R68, RZ ;  /* 0x000000444544723e */ /* 0x000fe400048070ff */
[----:B------:R-:W-:Y:S02]  /*ab40*/  LOP3.LUT R80, R80, 0xffff, RZ, 0xc0, !PT ;  /* 0x0000ffff50507812 */ /* 0x000fe400078ec0ff */
[----:B------:R-:W-:Y:S02]  /*ab50*/  PRMT R7, R56, 0x3340, R7 ;  /* 0x0000334038077816 */ /* 0x000fe40000000007 */
[----:B------:R-:W-:Y:S02]  /*ab60*/  PRMT R22, R22, 0x3340, R1 ;  /* 0x0000334016167816 */ /* 0x000fe40000000001 */
[----:B------:R-:W-:-:S02]  /*ab70*/  SHF.R.U32.HI R42, RZ, 0x8, R42 ;  /* 0x00000008ff2a7819 */ /* 0x000fc4000001162a */
[----:B------:R-:W-:Y:S02]  /*ab80*/  SHF.R.U32.HI R15, RZ, 0x8, R15 ;  /* 0x00000008ff0f7819 */ /* 0x000fe4000001160f */
[----:B------:R-:W-:Y:S02]  /*ab90*/  SHF.R.U32.HI R50, RZ, 0x8, R50 ;  /* 0x00000008ff327819 */ /* 0x000fe40000011632 */
[----:B------:R-:W-:Y:S02]  /*aba0*/  SHF.R.U32.HI R66, RZ, 0x8, R66 ;  /* 0x00000008ff427819 */ /* 0x000fe40000011642 */
[----:B------:R-:W-:Y:S02]  /*abb0*/  PRMT R27, R82, 0x3340, R1 ;  /* 0x00003340521b7816 */ /* 0x000fe40000000001 */
[----:B------:R-:W-:Y:S02]  /*abc0*/  PRMT R9, R26, 0x3340, R9 ;  /* 0x000033401a097816 */ /* 0x000fe40000000009 */
[----:B------:R-:W-:-:S02]  /*abd0*/  SHF.R.U32.HI R82, RZ, 0x8, R82 ;  /* 0x00000008ff527819 */ /* 0x000fc40000011652 */
[----:B------:R-:W-:Y:S02]  /*abe0*/  LOP3.LUT R15, R15, 0xffff, RZ, 0xc0, !PT ;  /* 0x0000ffff0f0f7812 */ /* 0x000fe400078ec0ff */
[----:B------:R-:W-:Y:S02]  /*abf0*/  LOP3.LUT R42, R42, 0xffff, RZ, 0xc0, !PT ;  /* 0x0000ffff2a2a7812 */ /* 0x000fe400078ec0ff */
[----:B------:R-:W-:Y:S02]  /*ac00*/  LOP3.LUT R50, R50, 0xffff, RZ, 0xc0, !PT ;  /* 0x0000ffff32327812 */ /* 0x000fe400078ec0ff */
[----:B------:R-:W-:Y:S02]  /*ac10*/  LOP3.LUT R66, R66, 0xffff, RZ, 0xc0, !PT ;  /* 0x0000ffff42427812 */ /* 0x000fe400078ec0ff */
[----:B------:R-:W-:Y:S02]  /*ac20*/  PRMT R22, R7, 0x5410, R22 ;  /* 0x0000541007167816 */ /* 0x000fe40000000016 */
[----:B------:R-:W-:-:S02]  /*ac30*/  F2FP.SATFINITE.E4M3.F32.PACK_AB_MERGE_C R38, R39, R38, RZ ;  /* 0x000000262726723e */ /* 0x000fc400048070ff */
[----:B------:R-:W-:Y:S02]  /*ac40*/  F2FP.SATFINITE.E4M3.F32.PACK_AB_MERGE_C R84, R85, R84, RZ ;  /* 0x000000545554723e */ /* 0x000fe400048070ff */
[----:B------:R-:W-:Y:S02]  /*ac50*/  LOP3.LUT R82, R82, 0xffff, RZ, 0xc0, !PT ;  /* 0x0000ffff52527812 */ /* 0x000fe400078ec0ff */
[----:B------:R-:W-:Y:S02]  /*ac60*/  F2FP.SATFINITE.E4M3.F32.PACK_AB_MERGE_C R54, R55, R54, RZ ;  /* 0x000000363736723e */ /* 0x000fe400048070ff */
[----:B------:R-:W-:Y:S02]  /*ac70*/  PRMT R15, R42, 0x3340, R15 ;  /* 0x000033402a0f7816 */ /* 0x000fe4000000000f */
[--C-:B------:R-:W-:Y:S02]  /*ac80*/  PRMT R50, R50, 0x3340, R1.reuse ;  /* 0x0000334032327816 */ /* 0x100fe40000000001 */
[----:B------:R-:W-:-:S02]  /*ac90*/  PRMT R66, R66, 0x3340, R1 ;  /* 0x0000334042427816 */ /* 0x000fc40000000001 */
[----:B------:R-:W-:Y:S02]  /*aca0*/  F2FP.SATFINITE.E4M3.F32.PACK_AB_MERGE_C R86, R87, R86, RZ ;  /* 0x000000565756723e */ /* 0x000fe400048070ff */
[----:B------:R-:W-:Y:S02]  /*acb0*/  F2FP.SATFINITE.E4M3.F32.PACK_AB_MERGE_C R52, R53, R52, RZ ;  /* 0x000000343534723e */ /* 0x000fe400048070ff */
[----:B------:R-:W-:Y:S02]  /*acc0*/  F2FP.SATFINITE.E4M3.F32.PACK_AB_MERGE_C R70, R71, R70, RZ ;  /* 0x000000464746723e */ /* 0x000fe400048070ff */
[----:B------:R-:W-:Y:S02]  /*acd0*/  PRMT R82, R82, 0x3340, R1 ;  /* 0x0000334052527816 */ /* 0x000fe40000000001 */
[----:B------:R-:W-:Y:S02]  /*ace0*/  LOP3.LUT R84, R84, 0xffff, RZ, 0xc0, !PT ;  /* 0x0000ffff54547812 */ /* 0x000fe400078ec0ff */
[----:B------:R-:W-:-:S02]  /*acf0*/  PRMT R15, R15, 0x5410, R50 ;  /* 0x000054100f0f7816 */ /* 0x000fc40000000032 */
[----:B------:R-:W-:Y:S02]  /*ad00*/  LOP3.LUT R54, R54, 0xffff, RZ, 0xc0, !PT ;  /* 0x0000ffff36367812 */ /* 0x000fe400078ec0ff */
[----:B--2---:R-:W-:Y:S02]  /*ad10*/  LOP3.LUT R11, R90, 0x300, RZ, 0xc0, !PT ;  /* 0x000003005a0b7812 */ /* 0x004fe400078ec0ff */
[----:B------:R-:W2:Y:S03]  /*ad20*/  LDL.LU R90, [R1+0x2d4] ;  /* 0x0002d400015a7983 */ /* 0x000ea60000300800 */
[----:B------:R-:W-:Y:S01]  /*ad30*/  IMAD R13, R10, 0x10, R11 ;  /* 0x000000100a0d7824 */ /* 0x000fe200078e020b */
[----:B------:R-:W-:Y:S01]  /*ad40*/  PRMT R11, R72, 0x3340, R17 ;  /* 0x00003340480b7816 */ /* 0x000fe20000000011 */
[----:B------:R-:W2:Y:S01]  /*ad50*/  LDL.LU R89, [R1+0x2d0] ;  /* 0x0002d00001597983 */ /* 0x000ea20000300800 */
[----:B------:R-:W-:Y:S01]  /*ad60*/  LOP3.LUT R10, R24, 0xffff, RZ, 0xc0, !PT ;  /* 0x0000ffff180a7812 */ /* 0x000fe200078ec0ff */
[----:B------:R-:W-:Y:S01]  /*ad70*/  IMAD.IADD R20, R0, 0x1, R13 ;  /* 0x0000000100147824 */ /* 0x000fe200078e020d */
[----:B------:R-:W-:Y:S01]  /*ad80*/  LOP3.LUT R0, R8, R29, RZ, 0x3c, !PT ;  /* 0x0000001d08007212 */ /* 0x000fe200078e3cff */
[----:B------:R-:W2:Y:S01]  /*ad90*/  LDL.LU R88, [R1+0x2cc] ;  /* 0x0002cc0001587983 */ /* 0x000ea20000300800 */
[----:B------:R-:W-:-:S02]  /*ada0*/  PRMT R11, R11, 0x5410, R12 ;  /* 0x000054100b0b7816 */ /* 0x000fc4000000000c */
[----:B------:R-:W-:Y:S02]  /*adb0*/  LOP3.LUT R8, R40, 0xffff, RZ, 0xc0, !PT ;  /* 0x0000ffff28087812 */ /* 0x000fe400078ec0ff */
[----:B------:R-:W-:Y:S02]  /*adc0*/  PRMT R10, R10, 0x3340, R3 ;  /* 0x000033400a0a7816 */ /* 0x000fe40000000003 */
[----:B------:R-:W-:Y:S02]  /*add0*/  PRMT R12, R14, 0x5410, R19 ;  /* 0x000054100e0c7816 */ /* 0x000fe40000000013 */
[----:B------:R-:W-:Y:S02]  /*ade0*/  PRMT R3, R32, 0x3340, R1 ;  /* 0x0000334020037816 */ /* 0x000fe40000000001 */
[----:B------:R-:W-:Y:S02]  /*adf0*/  SHF.R.U32.HI R17, RZ, 0x8, R17 ;  /* 0x00000008ff117819 */ /* 0x000fe40000011611 */
[----:B------:R-:W-:-:S02]  /*ae00*/  LOP3.LUT R19, R62, 0xffff, RZ, 0xc0, !PT ;  /* 0x0000ffff3e137812 */ /* 0x000fc400078ec0ff */
[----:B------:R-:W-:Y:S02]  /*ae10*/  SHF.R.U32.HI R72, RZ, 0x8, R72 ;  /* 0x00000008ff487819 */ /* 0x000fe40000011648 */
[----:B------:R-:W-:Y:S02]  /*ae20*/  PRMT R13, R16, 0x5410, R21 ;  /* 0x00005410100d7816 */ /* 0x000fe40000000015 */
[----:B------:R-:W-:Y:S02]  /*ae30*/  LOP3.LUT R21, R78, 0xffff, RZ, 0xc0, !PT ;  /* 0x0000ffff4e157812 */ /* 0x000fe400078ec0ff */
[----:B------:R-:W-:Y:S02]  /*ae40*/  PRMT R8, R8, 0x3340, R5 ;  /* 0x0000334008087816 */ /* 0x000fe40000000005 */
[----:B------:R-:W-:Y:S02]  /*ae50*/  PRMT R5, R48, 0x3340, R1 ;  /* 0x0000334030057816 */ /* 0x000fe40000000001 */
[----:B------:R-:W-:-:S02]  /*ae60*/  LOP3.LUT R16, R17, 0xffff, RZ, 0xc0, !PT ;  /* 0x0000ffff11107812 */ /* 0x000fc400078ec0ff */
[----:B------:R-:W-:Y:S02]  /*ae70*/  PRMT R10, R10, 0x5410, R3 ;  /* 0x000054100a0a7816 */ /* 0x000fe40000000003 */
[--C-:B------:R-:W-:Y:S02]  /*ae80*/  PRMT R14, R58, 0x3340, R19.reuse ;  /* 0x000033403a0e7816 */ /* 0x100fe40000000013 */
[----:B------:R-:W-:Y:S02]  /*ae90*/  LOP3.LUT R17, R72, 0xffff, RZ, 0xc0, !PT ;  /* 0x0000ffff48117812 */ /* 0x000fe400078ec0ff */
[----:B------:R-:W-:Y:S02]  /*aea0*/  LOP3.LUT R3, R36, 0xffff, RZ, 0xc0, !PT ;  /* 0x0000ffff24037812 */ /* 0x000fe400078ec0ff */
[----:B------:R-:W-:Y:S02]  /*aeb0*/  SHF.R.U32.HI R58, RZ, 0x8, R58 ;  /* 0x00000008ff3a7819 */ /* 0x000fe4000001163a */
[----:B------:R-:W-:-:S02]  /*aec0*/  SHF.R.U32.HI R19, RZ, 0x8, R19 ;  /* 0x00000008ff137819 */ /* 0x000fc40000011613 */
[--C-:B------:R-:W-:Y:S02]  /*aed0*/  PRMT R18, R74, 0x3340, R21.reuse ;  /* 0x000033404a127816 */ /* 0x100fe40000000015 */
[----:B------:R-:W-:Y:S02]  /*aee0*/  LOP3.LUT R24, R34, 0xffff, RZ, 0xc0, !PT ;  /* 0x0000ffff22187812 */ /* 0x000fe400078ec0ff */
[----:B------:R-:W-:Y:S02]  /*aef0*/  SHF.R.U32.HI R74, RZ, 0x8, R74 ;  /* 0x00000008ff4a7819 */ /* 0x000fe4000001164a */
[----:B------:R-:W-:Y:S02]  /*af00*/  SHF.R.U32.HI R21, RZ, 0x8, R21 ;  /* 0x00000008ff157819 */ /* 0x000fe40000011615 */
[----:B------:R-:W-:Y:S02]  /*af10*/  PRMT R26, R8, 0x5410, R5 ;  /* 0x00005410081a7816 */ /* 0x000fe40000000005 */
[----:B------:R-:W-:-:S02]  /*af20*/  PRMT R16, R17, 0x3340, R16 ;  /* 0x0000334011107816 */ /* 0x000fc40000000010 */
[--C-:B------:R-:W-:Y:S02]  /*af30*/  PRMT R4, R4, 0x4210, R3.reuse ;  /* 0x0000421004047816 */ /* 0x100fe40000000003 */
[----:B------:R-:W-:Y:S02]  /*af40*/  PRMT R8, R10, 0x5210, R3 ;  /* 0x000052100a087816 */ /* 0x000fe40000000003 */
[----:B------:R-:W-:Y:S02]  /*af50*/  PRMT R17, R80, 0x3340, R1 ;  /* 0x0000334050117816 */ /* 0x000fe40000000001 */
[----:B------:R-:W-:Y:S02]  /*af60*/  LOP3.LUT R19, R19, 0xffff, RZ, 0xc0, !PT ;  /* 0x0000ffff13137812 */ /* 0x000fe400078ec0ff */
[----:B------:R-:W-:Y:S02]  /*af70*/  LOP3.LUT R58, R58, 0xffff, RZ, 0xc0, !PT ;  /* 0x0000ffff3a3a7812 */ /* 0x000fe400078ec0ff */
[----:B------:R-:W-:-:S02]  /*af80*/  LOP3.LUT R3, R68, 0xffff, RZ, 0xc0, !PT ;  /* 0x0000ffff44037812 */ /* 0x000fc400078ec0ff */
[----:B------:R-:W-:Y:S02]  /*af90*/  PRMT R24, R24, 0x3340, R1 ;  /* 0x0000334018187816 */ /* 0x000fe40000000001 */
[----:B------:R-:W-:Y:S02]  /*afa0*/  LOP3.LUT R21, R21, 0xffff, RZ, 0xc0, !PT ;  /* 0x0000ffff15157812 */ /* 0x000fe400078ec0ff */
[----:B------:R-:W-:Y:S02]  /*afb0*/  LOP3.LUT R74, R74, 0xffff, RZ, 0xc0, !PT ;  /* 0x0000ffff4a4a7812 */ /* 0x000fe400078ec0ff */
[----:B------:R-:W-:Y:S02]  /*afc0*/  PRMT R19, R58, 0x3340, R19 ;  /* 0x000033403a137816 */ /* 0x000fe40000000013 */
[----:B------:R-:W-:Y:S02]  /*afd0*/  PRMT R17, R16, 0x5410, R17 ;  /* 0x0000541010117816 */ /* 0x000fe40000000011 */
[----:B------:R-:W-:-:S02]  /*afe0*/  PRMT R6, R6, 0x4210, R3 ;  /* 0x0000421006067816 */ /* 0x000fc40000000003 */
[----:B------:R-:W-:Y:S02]  /*aff0*/  PRMT R10, R22, 0x5210, R3 ;  /* 0x00005210160a7816 */ /* 0x000fe40000000003 */
[----:B------:R-:W-:Y:S02]  /*b000*/  PRMT R16, R9, 0x5410, R24 ;  /* 0x0000541009107816 */ /* 0x000fe40000000018 */
[----:B------:R-:W-:Y:S02]  /*b010*/  LOP3.LUT R3, R38, 0xffff, RZ, 0xc0, !PT ;  /* 0x0000ffff26037812 */ /* 0x000fe400078ec0ff */
[----:B------:R-:W-:Y:S02]  /*b020*/  PRMT R21, R74, 0x3340, R21 ;  /* 0x000033404a157816 */ /* 0x000fe40000000015 */
[----:B------:R-:W-:Y:S02]  /*b030*/  PRMT R66, R19, 0x5410, R66 ;  /* 0x0000541013427816 */ /* 0x000fe40000000042 */
[----:B------:R-:W-:-:S02]  /*b040*/  PRMT R18, R18, 0x5410, R27 ;  /* 0x0000541012127816 */ /* 0x000fc4000000001b */
[--C-:B------:R-:W-:Y:S02]  /*b050*/  PRMT R12, R12, 0x4210, R3.reuse ;  /* 0x000042100c0c7816 */ /* 0x100fe40000000003 */
[----:B------:R-:W-:Y:S02]  /*b060*/  PRMT R16, R16, 0x5210, R3 ;  /* 0x0000521010107816 */ /* 0x000fe40000000003 */
[----:B------:R-:W-:Y:S02]  /*b070*/  LOP3.LUT R19, R86, 0xffff, RZ, 0xc0, !PT ;  /* 0x0000ffff56137812 */ /* 0x000fe400078ec0ff */
[----:B------:R-:W-:Y:S02]  /*b080*/  PRMT R82, R21, 0x5410, R82 ;  /* 0x0000541015527816 */ /* 0x000fe40000000052 */
[----:B------:R-:W-:Y:S01]  /*b090*/  LOP3.LUT R9, R52, 0xffff, RZ, 0xc0, !PT ;  /* 0x0000ffff34097812 */ /* 0x000fe200078ec0ff */
[----:B------:R-:W4:Y:S01]  /*b0a0*/  LDC R21, c[0x0][0x248] ;  /* 0x00009200ff157b82 */ /* 0x000f220000000800 */
[----:B------:R-:W-:-:S02]  /*b0b0*/  PRMT R7, R11, 0x4210, R84 ;  /* 0x000042100b077816 */ /* 0x000fc40000000054 */
[----:B------:R-:W-:Y:S02]  /*b0c0*/  LOP3.LUT R3, R70, 0xffff, RZ, 0xc0, !PT ;  /* 0x0000ffff46037812 */ /* 0x000fe400078ec0ff */
[----:B------:R-:W-:Y:S02]  /*b0d0*/  PRMT R14, R14, 0x5410, R25 ;  /* 0x000054100e0e7816 */ /* 0x000fe40000000019 */
[----:B------:R-:W-:Y:S02]  /*b0e0*/  PRMT R11, R17, 0x5210, R84 ;  /* 0x00005210110b7816 */ /* 0x000fe40000000054 */
[----:B------:R-:W-:Y:S02]  /*b0f0*/  PRMT R17, R15, 0x5210, R54 ;  /* 0x000052100f117816 */ /* 0x000fe40000000036 */
[----:B------:R-:W-:Y:S02]  /*b100*/  PRMT R15, R18, 0x4210, R19 ;  /* 0x00004210120f7816 */ /* 0x000fe40000000013 */
[----:B------:R-:W-:-:S02]  /*b110*/  LOP3.LUT R20, R20, 0x70, R23, 0x78, !PT ;  /* 0x0000007014147812 */ /* 0x000fc400078e7817 */
[----:B------:R-:W-:Y:S01]  /*b120*/  PRMT R5, R2, 0x4210, R9 ;  /* 0x0000421002057816 */ /* 0x000fe20000000009 */
[----:B------:R-:W-:Y:S01]  /*b130*/  BAR.SYNC.DEFER_BLOCKING 0x0 ;  /* 0x0000000000007b1d */ /* 0x000fe20000010000 */
[----:B------:R-:W-:Y:S02]  /*b140*/  PRMT R18, R66, 0x5210, R3 ;  /* 0x0000521042127816 */ /* 0x000fe40000000003 */
[----:B------:R-:W-:Y:S02]  /*b150*/  PRMT R19, R82, 0x5210, R19 ;  /* 0x0000521052137816 */ /* 0x000fe40000000013 */
[----:B------:R-:W-:Y:S02]  /*b160*/  PRMT R9, R26, 0x5210, R9 ;  /* 0x000052101a097816 */ /* 0x000fe40000000009 */
[----:B------:R-:W-:Y:S02]  /*b170*/  PRMT R13, R13, 0x4210, R54 ;  /* 0x000042100d0d7816 */ /* 0x000fe40000000036 */
[----:B------:R-:W-:Y:S01]  /*b180*/  PRMT R14, R14, 0x4210, R3 ;  /* 0x000042100e0e7816 */ /* 0x000fe20000000003 */
[----:B------:R0:W-:Y:S04]  /*b190*/  STS.128 [R20+UR12+0x480], R16 ;  /* 0x0004801014007988 */ /* 0x0001e80008000c0c */
[----:B------:R-:W-:Y:S04]  /*b1a0*/  STS.128 [R20+UR12], R4 ;  /* 0x0000000414007988 */ /* 0x000fe80008000c0c */
[----:B------:R-:W-:Y:S04]  /*b1b0*/  STS.128 [R20+UR12+0x80], R12 ;  /* 0x0000800c14007988 */ /* 0x000fe80008000c0c */
[----:B------:R1:W-:Y:S04]  /*b1c0*/  STS.128 [R20+UR12+0x400], R8 ;  /* 0x0004000814007988 */ /* 0x0003e80008000c0c */
[----:B0-----:R-:W2:Y:S01]  /*b1d0*/  LDL.LU R16, [R1+0x2c8] ;  /* 0x0002c80001107983 */ /* 0x001ea20000300800 */
[----:B------:R-:W-:Y:S06]  /*b1e0*/  BAR.SYNC.DEFER_BLOCKING 0x0 ;  /* 0x0000000000007b1d */ /* 0x000fec0000010000 */
[----:B-1----:R-:W2:Y:S04]  /*b1f0*/  LDL.LU R20, [R1+0x2c4] ;  /* 0x0002c40001147983 */ /* 0x002ea80000300800 */
[----:B------:R-:W0:Y:S01]  /*b200*/  LDS.128 R4, [R0+UR12] ;  /* 0x0000000c00047984 */ /* 0x000e220008000c00 */
[C---:B---3--:R-:W-:Y:S01]  /*b210*/  IMAD R2, R95.reuse, UR4, RZ ;  /* 0x000000045f027c24 */ /* 0x048fe2000f8e02ff */
[----:B------:R-:W-:Y:S01]  /*b220*/  ULDC.64 UR4, c[0x0][0x220] ;  /* 0x0000880000047ab9 */ /* 0x000fe20000000a00 */
[----:B----4-:R-:W-:Y:S01]  /*b230*/  IMAD R22, R94, R21, RZ ;  /* 0x000000155e167224 */ /* 0x010fe200078e02ff */
[----:B------:R-:W-:-:S02]  /*b240*/  ISETP.GE.AND P0, PT, R95, UR6, PT ;  /* 0x000000065f007c0c */ /* 0x000fc4000bf06270 */
[C---:B------:R-:W-:Y:S02]  /*b250*/  IADD3 R14, P2, R2.reuse, UR4, RZ ;  /* 0x00000004020e7c10 */ /* 0x040fe4000ff5e0ff */
[----:B-----5:R-:W-:Y:S02]  /*b260*/  ISETP.LT.AND P4, PT, R91, UR7, !P0 ;  /* 0x000000075b007c0c */ /* 0x020fe4000c781270 */
[----:B------:R-:W-:Y:S01]  /*b270*/  LEA.HI.X.SX32 R15, R2, UR5, 0x1, P2 ;  /* 0x00000005020f7c11 */ /* 0x000fe200090f0eff */
[----:B------:R-:W3:Y:S01]  /*b280*/  LDL.LU R91, [R1+0x2c0] ;  /* 0x0002c000015b7983 */ /* 0x000ee20000300800 */
[----:B------:R-:W-:Y:S02]  /*b290*/  IADD3 R2, P2, R22, R14, RZ ;  /* 0x0000000e16027210 */ /* 0x000fe40007f5e0ff */
[----:B------:R-:W-:Y:S01]  /*b2a0*/  ISETP.LT.AND P1, PT, R94, UR7, !P0 ;  /* 0x000000075e007c0c */ /* 0x000fe2000c721270 */
[----:B------:R-:W-:Y:S01]  /*b2b0*/  IMAD R9, R93, R21, RZ ;  /* 0x000000155d097224 */ /* 0x000fe200078e02ff */
[----:B------:R-:W-:-:S02]  /*b2c0*/  LEA.HI.X.SX32 R3, R22, R15, 0x1, P2 ;  /* 0x0000000f16037211 */ /* 0x000fc400010f0eff */
[----:B------:R-:W-:Y:S02]  /*b2d0*/  ISETP.LT.AND P6, PT, R93, UR7, !P0 ;  /* 0x000000075d007c0c */ /* 0x000fe4000c7c1270 */
[----:B------:R-:W-:-:S04]  /*b2e0*/  IADD3 R8, P3, R9, R14, RZ ;  /* 0x0000000e09087210 */ /* 0x000fc80007f7e0ff */
[----:B------:R-:W-:Y:S02]  /*b2f0*/  LEA.HI.X.SX32 R9, R9, R15, 0x1, P3 ;  /* 0x0000000f09097211 */ /* 0x000fe400018f0eff */
[----:B0-----:R-:W-:-:S05]  /*b300*/  PRMT R17, R4, 0x7770, RZ ;  /* 0x0000777004117816 */ /* 0x001fca00000000ff */
[----:B------:R0:W-:Y:S01]  /*b310*/  @P1 STG.E.U8 desc[UR16][R2.64], R17 ;  /* 0x0000001102001986 */ /* 0x0001e2000c101110 */
[----:B------:R-:W-:-:S05]  /*b320*/  PRMT R23, R4, 0x7771, RZ ;  /* 0x0000777104177816 */ /* 0x000fca00000000ff */
[----:B------:R1:W-:Y:S01]  /*b330*/  @P6 STG.E.U8 desc[UR16][R8.64], R23 ;  /* 0x0000001708006986 */ /* 0x0003e2000c101110 */
[C---:B------:R-:W-:Y:S02]  /*b340*/  PRMT R19, R4.reuse, 0x7772, RZ ;  /* 0x0000777204137816 */ /* 0x040fe400000000ff */
[----:B0-----:R-:W-:Y:S02]  /*b350*/  PRMT R17, R4, 0x7773, RZ ;  /* 0x0000777304117816 */ /* 0x001fe400000000ff */
[C---:B--2---:R-:W-:Y:S01]  /*b360*/  ISETP.LT.AND P2, PT, R90.reuse, UR7, !P0 ;  /* 0x000000075a007c0c */ /* 0x044fe2000c741270 */
[-C--:B------:R-:W-:Y:S02]  /*b370*/  IMAD R11, R90, R21.reuse, RZ ;  /* 0x000000155a0b7224 */ /* 0x080fe400078e02ff */
[----:B------:R-:W2:Y:S01]  /*b380*/  LDL.LU R90, [R1+0x2f0] ;  /* 0x0002f000015a7983 */ /* 0x000ea20000300800 */
[C---:B------:R-:W-:Y:S01]  /*b390*/  IMAD R13, R89.reuse, R21, RZ ;  /* 0x00000015590d7224 */ /* 0x040fe200078e02ff */
[----:B------:R-:W-:-:S02]  /*b3a0*/  ISETP.LT.AND P1, PT, R89, UR7, !P0 ;  /* 0x0000000759007c0c */ /* 0x000fc4000c721270 */
[C---:B------:R-:W-:Y:S01]  /*b3b0*/  IADD3 R10, P3, R11.reuse, R14, RZ ;  /* 0x0000000e0b0a7210 */ /* 0x040fe20007f7e0ff */
[----:B------:R-:W4:Y:S01]  /*b3c0*/  LDL.LU R89, [R1+0x2bc] ;  /* 0x0002bc0001597983 */ /* 0x000f220000300800 */
[C---:B------:R-:W-:Y:S02]  /*b3d0*/  IMAD R3, R88.reuse, R21, RZ ;  /* 0x0000001558037224 */ /* 0x040fe400078e02ff */
[----:B------:R-:W-:Y:S01]  /*b3e0*/  LEA.HI.X.SX32 R11, R11, R15, 0x1, P3 ;  /* 0x0000000f0b0b7211 */ /* 0x000fe200018f0eff */
[----:B------:R-:W5:Y:S01]  /*b3f0*/  LDL.LU R18, [R1+0x2ec] ;  /* 0x0002ec0001127983 */ /* 0x000f620000300800 */
[----:B------:R-:W-:-:S03]  /*b400*/  ISETP.LT.AND P3, PT, R88, UR7, !P0 ;  /* 0x0000000758007c0c */ /* 0x000fc6000c761270 */
[----:B------:R-:W5:Y:S01]  /*b410*/  LDL.LU R88, [R1+0x2e8] ;  /* 0x0002e80001587983 */ /* 0x000f620000300800 */
[----:B------:R-:W-:-:S04]  /*b420*/  IADD3 R12, P6, R13, R14, RZ ;  /* 0x0000000e0d0c7210 */ /* 0x000fc80007fde0ff */
[----:B------:R-:W-:Y:S01]  /*b430*/  LEA.HI.X.SX32 R13, R13, R15, 0x1, P6 ;  /* 0x0000000f0d0d7211 */ /* 0x000fe200030f0eff */
[----:B------:R0:W-:Y:S04]  /*b440*/  @P2 STG.E.U8 desc[UR16][R10.64], R19 ;  /* 0x000000130a002986 */ /* 0x0001e8000c101110 */
[----:B------:R0:W-:Y:S01]  /*b450*/  @P1 STG.E.U8 desc[UR16][R12.64], R17 ;  /* 0x000000110c001986 */ /* 0x0001e2000c101110 */
[C---:B------:R-:W-:Y:S01]  /*b460*/  ISETP.LT.AND P2, PT, R16.reuse, UR7, !P0 ;  /* 0x0000000710007c0c */ /* 0x040fe2000c741270 */
[-C--:B------:R-:W-:Y:S02]  /*b470*/  IMAD R4, R16, R21.reuse, RZ ;  /* 0x0000001510047224 */ /* 0x080fe400078e02ff */
[C---:B------:R-:W-:Y:S01]  /*b480*/  IMAD R16, R20.reuse, R21, RZ ;  /* 0x0000001514107224 */ /* 0x040fe200078e02ff */
[----:B------:R-:W-:-:S02]  /*b490*/  ISETP.LT.AND P1, PT, R20, UR7, !P0 ;  /* 0x0000000714007c0c */ /* 0x000fc4000c721270 */
[----:B------:R-:W5:Y:S01]  /*b4a0*/  LDL.LU R20, [R1+0x2b8] ;  /* 0x0002b80001147983 */ /* 0x000f620000300800 */
[-C--:B------:R-:W-:Y:S02]  /*b4b0*/  IADD3 R2, P6, R3, R14.reuse, RZ ;  /* 0x0000000e03027210 */ /* 0x080fe40007fde0ff */
[----:B-1----:R-:W-:Y:S02]  /*b4c0*/  PRMT R23, R5, 0x7770, RZ ;  /* 0x0000777005177816 */ /* 0x002fe400000000ff */
[-C--:B------:R-:W-:Y:S02]  /*b4d0*/  LEA.HI.X.SX32 R3, R3, R15.reuse, 0x1, P6 ;  /* 0x0000000f03037211 */ /* 0x080fe400030f0eff */
[C---:B------:R-:W-:Y:S02]  /*b4e0*/  IADD3 R8, P6, R4.reuse, R14, RZ ;  /* 0x0000000e04087210 */ /* 0x040fe40007fde0ff */
[----:B0-----:R-:W-:Y:S01]  /*b4f0*/  PRMT R19, R5, 0x7771, RZ ;  /* 0x0000777105137816 */ /* 0x001fe200000000ff */
[----:B------:R0:W-:Y:S01]  /*b500*/  @P3 STG.E.U8 desc[UR16][R2.64], R23 ;  /* 0x0000001702003986 */ /* 0x0001e2000c101110 */
[----:B------:R-:W-:-:S02]  /*b510*/  LEA.HI.X.SX32 R9, R4, R15, 0x1, P6 ;  /* 0x0000000f04097211 */ /* 0x000fc400030f0eff */
[CC--:B------:R-:W-:Y:S01]  /*b520*/  IADD3 R10, P3, R16.reuse, R14.reuse, RZ ;  /* 0x0000000e100a7210 */ /* 0x0c0fe20007f7e0ff */
[----:B------:R-:W-:Y:S01]  /*b530*/  IMAD R22, R21, 0x40, R22 ;  /* 0x0000004015167824 */ /* 0x000fe200078e0216 */
[----:B------:R-:W-:Y:S01]  /*b540*/  PRMT R17, R5, 0x7772, RZ ;  /* 0x0000777205117816 */ /* 0x000fe200000000ff */
[----:B------:R1:W-:Y:S01]  /*b550*/  @P2 STG.E.U8 desc[UR16][R8.64], R19 ;  /* 0x0000001308002986 */ /* 0x0003e2000c101110 */
[----:B------:R-:W-:Y:S01]  /*b560*/  LEA.HI.X.SX32 R11, R16, R15, 0x1, P3 ;  /* 0x0000000f100b7211 */ /* 0x000fe200018f0eff */
[C---:B---3--:R-:W-:Y:S01]  /*b570*/  IMAD R4, R91.reuse, R21, RZ ;  /* 0x000000155b047224 */ /* 0x048fe200078e02ff */
[----:B------:R-:W-:Y:S02]  /*b580*/  ISETP.LT.AND P6, PT, R91, UR7, !P0 ;  /* 0x000000075b007c0c */ /* 0x000fe4000c7c1270 */
[----:B------:R-:W-:Y:S02]  /*b590*/  ISETP.LT.AND P5, PT, R92, UR7, !P0 ;  /* 0x000000075c007c0c */ /* 0x000fe4000c7a1270 */
[CC--:B------:R-:W-:Y:S01]  /*b5a0*/  IADD3 R12, P2, R4.reuse, R14.reuse, RZ ;  /* 0x0000000e040c7210 */ /* 0x0c0fe20007f5e0ff */
[----:B------:R-:W-:Y:S03]  /*b5b0*/  @P1 STG.E.U8 desc[UR16][R10.64], R17 ;  /* 0x000000110a001986 */ /* 0x000fe6000c101110 */
[----:B------:R-:W-:Y:S01]  /*b5c0*/  LEA.HI.X.SX32 R13, R4, R15, 0x1, P2 ;  /* 0x0000000f040d7211 */ /* 0x000fe200010f0eff */
[----:B------:R-:W3:Y:S01]  /*b5d0*/  LDS.128 R8, [R0+UR12+0x800] ;  /* 0x0008000c00087984 */ /* 0x000ee20008000c00 */
[----:B------:R-:W-:-:S02]  /*b5e0*/  IADD3 R4, P1, R22, R14, RZ ;  /* 0x0000000e16047210 */ /* 0x000fc40007f3e0ff */
[----:B0-----:R-:W-:Y:S02]  /*b5f0*/  PRMT R23, R5, 0x7773, RZ ;  /* 0x0000777305177816 */ /* 0x001fe400000000ff */
[----:B------:R-:W-:Y:S02]  /*b600*/  LEA.HI.X.SX32 R5, R22, R15, 0x1, P1 ;  /* 0x0000000f16057211 */ /* 0x000fe400008f0eff */
[C---:B------:R-:W-:Y:S01]  /*b610*/  PRMT R25, R6.reuse, 0x7770, RZ ;  /* 0x0000777006197816 */ /* 0x040fe200000000ff */
[----:B------:R0:W-:Y:S04]  /*b620*/  @P6 STG.E.U8 desc[UR16][R12.64], R23 ;  /* 0x000000170c006986 */ /* 0x0001e8000c101110 */
[----:B------:R3:W-:Y:S01]  /*b630*/  @P5 STG.E.U8 desc[UR16][R4.64], R25 ;  /* 0x0000001904005986 */ /* 0x0007e2000c101110 */
[----:B-1----:R-:W-:-:S02]  /*b640*/  PRMT R19, R6, 0x7771, RZ ;  /* 0x0000777106137816 */ /* 0x002fc400000000ff */
[----:B--2---:R-:W-:Y:S02]  /*b650*/  ISETP.LT.AND P3, PT, R90, UR7, !P0 ;  /* 0x000000075a007c0c */ /* 0x004fe4000c761270 */
[----:B------:R-:W2:Y:S01]  /*b660*/  LDL.LU R90, [R1+0x2b4] ;  /* 0x0002b400015a7983 */ /* 0x000ea20000300800 */
[C---:B----4-:R-:W-:Y:S01]  /*b670*/  IMAD R3, R89.reuse, R21, RZ ;  /* 0x0000001559037224 */ /* 0x050fe200078e02ff */
[----:B------:R-:W-:Y:S02]  /*b680*/  ISETP.LT.AND P2, PT, R89, UR7, !P0 ;  /* 0x0000000759007c0c */ /* 0x000fe4000c741270 */
[----:B------:R-:W4:Y:S01]  /*b690*/  LDL.LU R89, [R1+0x33c] ;  /* 0x00033c0001597983 */ /* 0x000f220000300800 */
[----:B-----5:R-:W-:-:S03]  /*b6a0*/  ISETP.LT.AND P1, PT, R18, UR7, !P0 ;  /* 0x0000000712007c0c */ /* 0x020fc6000c721270 */
[----:B------:R-:W5:Y:S01]  /*b6b0*/  LDL.LU R18, [R1+0x2b0] ;  /* 0x0002b00001127983 */ /* 0x000f620000300800 */
[----:B------:R-:W-:-:S03]  /*b6c0*/  ISETP.LT.AND P5, PT, R88, UR7, !P0 ;  /* 0x0000000758007c0c */ /* 0x000fc6000c7a1270 */
[----:B------:R-:W5:Y:S01]  /*b6d0*/  LDL.LU R88, [R1+0x338] ;  /* 0x0003380001587983 */ /* 0x000f620000300800 */
[----:B------:R-:W-:-:S04]  /*b6e0*/  IADD3 R2, P6, R3, R14, RZ ;  /* 0x0000000e03027210 */ /* 0x000fc80007fde0ff */
[----:B------:R-:W-:-:S05]  /*b6f0*/  LEA.HI.X.SX32 R3, R3, R15, 0x1, P6 ;  /* 0x0000000f03037211 */ /* 0x000fca00030f0eff */
[----:B------:R1:W-:Y:S01]  /*b700*/  @P2 STG.E.U8 desc[UR16][R2.64], R19 ;  /* 0x0000001302002986 */ /* 0x0003e2000c101110 */
[C---:B0-----:R-:W-:Y:S01]  /*b710*/  IMAD R13, R20.reuse, R21, RZ ;  /* 0x00000015140d7224 */ /* 0x041fe200078e02ff */
[----:B------:R-:W-:Y:S02]  /*b720*/  ISETP.LT.AND P2, PT, R20, UR7, !P0 ;  /* 0x0000000714007c0c */ /* 0x000fe4000c741270 */
[----:B------:R-:W5:Y:S01]  /*b730*/  LDL.LU R20, [R1+0x2ac] ;  /* 0x0002ac0001147983 */ /* 0x000f620000300800 */
[----:B------:R-:W-:Y:S01]  /*b740*/  IMAD R22, R21, 0x10, R22 ;  /* 0x0000001015167824 */ /* 0x000fe200078e0216 */
[----:B------:R-:W-:-:S04]  /*b750*/  PRMT R23, R6, 0x7772, RZ ;  /* 0x0000777206177816 */ /* 0x000fc800000000ff */
[----:B------:R-:W-:-:S04]  /*b760*/  IADD3 R16, P6, R22, R14, RZ ;  /* 0x0000000e16107210 */ /* 0x000fc80007fde0ff */
[----:B------:R-:W-:Y:S01]  /*b770*/  LEA.HI.X.SX32 R17, R22, R15, 0x1, P6 ;  /* 0x0000000f16117211 */ /* 0x000fe200030f0eff */
[----:B------:R-:W-:Y:S01]  /*b780*/  IMAD R22, R21, 0x10, R22 ;  /* 0x0000001015167824 */ /* 0x000fe200078e0216 */
[----:B------:R-:W-:-:S03]  /*b790*/  IADD3 R12, P6, R13, R14, RZ ;  /* 0x0000000e0d0c7210 */ /* 0x000fc60007fde0ff */
[----:B------:R0:W-:Y:S01]  /*b7a0*/  @P4 STG.E.U8 desc[UR16][R16.64], R23 ;  /* 0x0000001710004986 */ /* 0x0001e2000c101110 */
[-C--:B------:R-:W-:Y:S02]  /*b7b0*/  LEA.HI.X.SX32 R13, R13, R15.reuse, 0x1, P6 ;  /* 0x0000000f0d0d7211 */ /* 0x080fe400030f0eff */
[----:B---3--:R-:W-:Y:S02]  /*b7c0*/  IADD3 R4, P6, R22, R14, RZ ;  /* 0x0000000e16047210 */ /* 0x008fe40007fde0ff */
[----:B------:R-:W-:Y:S02]  /*b7d0*/  PRMT R25, R6, 0x7773, RZ ;  /* 0x0000777306197816 */ /* 0x000fe400000000ff */
[----:B------:R-:W-:Y:S02]  /*b7e0*/  LEA.HI.X.SX32 R5, R22, R15, 0x1, P6 ;  /* 0x0000000f16057211 */ /* 0x000fe400030f0eff */
[C---:B-1----:R-:W-:Y:S01]  /*b7f0*/  PRMT R19, R7.reuse, 0x7770, RZ ;  /* 0x0000777007137816 */ /* 0x042fe200000000ff */
[----:B------:R1:W-:Y:S01]  /*b800*/  @P2 STG.E.U8 desc[UR16][R12.64], R25 ;  /* 0x000000190c002986 */ /* 0x0003e2000c101110 */
[----:B0-----:R-:W-:-:S03]  /*b810*/  PRMT R23, R7, 0x7771, RZ ;  /* 0x0000777107177816 */ /* 0x001fc600000000ff */
[----:B------:R-:W-:Y:S01]  /*b820*/  @P3 STG.E.U8 desc[UR16][R4.64], R19 ;  /* 0x0000001304003986 */ /* 0x000fe2000c101110 */
[----:B------:R-:W-:Y:S01]  /*b830*/  IMAD R22, R21, 0x10, R22 ;  /* 0x0000001015167824 */ /* 0x000fe200078e0216 */
[----:B-1----:R-:W-:Y:S02]  /*b840*/  PRMT R13, R7, 0x7772, RZ ;  /* 0x00007772070d7816 */ /* 0x002fe400000000ff */
[C---:B--2---:R-:W-:Y:S01]  /*b850*/  ISETP.LT.AND P4, PT, R90.reuse, UR7, !P0 ;  /* 0x000000075a007c0c */ /* 0x044fe2000c781270 */
[----:B------:R-:W-:Y:S02]  /*b860*/  IMAD R3, R90, R21, RZ ;  /* 0x000000155a037224 */ /* 0x000fe400078e02ff */
[----:B------:R-:W2:Y:S03]  /*b870*/  LDL.LU R90, [R1+0x334] ;  /* 0x00033400015a7983 */ /* 0x000ea60000300800 */
[----:B------:R-:W-:-:S02]  /*b880*/  IADD3 R2, P6, R3, R14, RZ ;  /* 0x0000000e03027210 */ /* 0x000fc40007fde0ff */
[----:B----4-:R-:W-:Y:S02]  /*b890*/  ISETP.LT.AND P2, PT, R89, UR7, !P0 ;  /* 0x0000000759007c0c */ /* 0x010fe4000c741270 */
[----:B------:R-:W-:Y:S01]  /*b8a0*/  LEA.HI.X.SX32 R3, R3, R15, 0x1, P6 ;  /* 0x0000000f03037211 */ /* 0x000fe200030f0eff */
[----:B------:R-:W3:Y:S04]  /*b8b0*/  LDL.LU R89, [R1+0x2a8] ;  /* 0x0002a80001597983 */ /* 0x000ee80000300800 */
[----:B------:R0:W-:Y:S01]  /*b8c0*/  @P4 STG.E.U8 desc[UR16][R2.64], R23 ;  /* 0x0000001702004986 */ /* 0x0001e2000c101110 */
[----:B-----5:R-:W-:-:S03]  /*b8d0*/  ISETP.LT.AND P4, PT, R88, UR7, !P0 ;  /* 0x0000000758007c0c */ /* 0x020fc6000c781270 */
[----:B------:R-:W4:Y:S04]  /*b8e0*/  LDL.LU R91, [R1+0x330] ;  /* 0x00033000015b7983 */ /* 0x000f280000300800 */
[----:B------:R-:W5:Y:S01]  /*b8f0*/  LDL.LU R88, [R1+0x2a4] ;  /* 0x0002a40001587983 */ /* 0x000f620000300800 */
[----:B------:R-:W-:-:S04]  /*b900*/  IADD3 R16, P6, R22, R14, RZ ;  /* 0x0000000e16107210 */ /* 0x000fc80007fde0ff */
[----:B------:R-:W-:-:S05]  /*b910*/  LEA.HI.X.SX32 R17, R22, R15, 0x1, P6 ;  /* 0x0000000f16117211 */ /* 0x000fca00030f0eff */
[----:B------:R1:W-:Y:S01]  /*b920*/  @P1 STG.E.U8 desc[UR16][R16.64], R13 ;  /* 0x0000000d10001986 */ /* 0x0003e2000c101110 */
[C---:B------:R-:W-:Y:S01]  /*b930*/  ISETP.LT.AND P1, PT, R20.reuse, UR7, !P0 ;  /* 0x0000000714007c0c */ /* 0x040fe2000c721270 */
[-C--:B0-----:R-:W-:Y:S02]  /*b940*/  IMAD R3, R20, R21.reuse, RZ ;  /* 0x0000001514037224 */ /* 0x081fe400078e02ff */
[----:B------:R-:W4:Y:S01]  /*b950*/  LDL.LU R20, [R1+0x32c] ;  /* 0x00032c0001147983 */ /* 0x000f220000300800 */
[C---:B------:R-:W-:Y:S01]  /*b960*/  ISETP.LT.AND P3, PT, R18.reuse, UR7, !P0 ;  /* 0x0000000712007c0c */ /* 0x040fe2000c761270 */
[----:B------:R-:W-:Y:S02]  /*b970*/  IMAD R18, R18, R21, RZ ;  /* 0x0000001512127224 */ /* 0x000fe400078e02ff */
[----:B------:R-:W-:-:S03]  /*b980*/  IMAD R22, R21, 0x10, R22 ;  /* 0x0000001015167824 */ /* 0x000fc600078e0216 */
[CC--:B------:R-:W-:Y:S02]  /*b990*/  IADD3 R6, P6, R18.reuse, R14.reuse, RZ ;  /* 0x0000000e12067210 */ /* 0x0c0fe40007fde0ff */
[----:B------:R-:W-:Y:S02]  /*b9a0*/  PRMT R19, R7, 0x7773, RZ ;  /* 0x0000777307137816 */ /* 0x000fe400000000ff */
[----:B------:R-:W-:Y:S02]  /*b9b0*/  LEA.HI.X.SX32 R7, R18, R15, 0x1, P6 ;  /* 0x0000000f12077211 */ /* 0x000fe400030f0eff */
[----:B------:R-:W-:-:S03]  /*b9c0*/  IADD3 R4, P6, R22, R14, RZ ;  /* 0x0000000e16047210 */ /* 0x000fc60007fde0ff */
[----:B------:R0:W-:Y:S01]  /*b9d0*/  @P3 STG.E.U8 desc[UR16][R6.64], R19 ;  /* 0x0000001306003986 */ /* 0x0001e2000c101110 */
[-C--:B------:R-:W-:Y:S01]  /*b9e0*/  LEA.HI.X.SX32 R5, R22, R15.reuse, 0x1, P6 ;  /* 0x0000000f16057211 */ /* 0x080fe200030f0eff */
[----:B------:R-:W-:Y:S01]  /*b9f0*/  IMAD R22, R21, 0x10, R22 ;  /* 0x0000001015167824 */ /* 0x000fe200078e0216 */
[CC--:B------:R-:W-:Y:S02]  /*ba00*/  IADD3 R2, P6, R3.reuse, R14.reuse, RZ ;  /* 0x0000000e03027210 */ /* 0x0c0fe40007fde0ff */
[----:B------:R-:W-:Y:S02]  /*ba10*/  PRMT R25, R8, 0x7770, RZ ;  /* 0x0000777008197816 */ /* 0x000fe400000000ff */
[----:B------:R-:W-:Y:S02]  /*ba20*/  LEA.HI.X.SX32 R3, R3, R15, 0x1, P6 ;  /* 0x0000000f03037211 */ /* 0x000fe400030f0eff */
[----:B------:R-:W-:Y:S01]  /*ba30*/  IADD3 R12, P6, R22, R14, RZ ;  /* 0x0000000e160c7210 */ /* 0x000fe20007fde0ff */
[----:B------:R-:W-:Y:S01]  /*ba40*/  @P5 STG.E.U8 desc[UR16][R4.64], R25 ;  /* 0x0000001904005986 */ /* 0x000fe2000c101110 */
[----:B------:R-:W-:-:S02]  /*ba50*/  PRMT R23, R8, 0x7771, RZ ;  /* 0x0000777108177816 */ /* 0x000fc400000000ff */
[----:B-1----:R-:W-:Y:S02]  /*ba60*/  LEA.HI.X.SX32 R13, R22, R15, 0x1, P6 ;  /* 0x0000000f160d7211 */ /* 0x002fe400030f0eff */
[C---:B------:R-:W-:Y:S01]  /*ba70*/  PRMT R17, R8.reuse, 0x7772, RZ ;  /* 0x0000777208117816 */ /* 0x040fe200000000ff */
[----:B------:R1:W-:Y:S04]  /*ba80*/  @P1 STG.E.U8 desc[UR16][R2.64], R23 ;  /* 0x0000001702001986 */ /* 0x0003e8000c101110 */
[----:B------:R4:W-:Y:S01]  /*ba90*/  @P2 STG.E.U8 desc[UR16][R12.64], R17 ;  /* 0x000000110c002986 */ /* 0x0009e2000c101110 */
[----:B0-----:R-:W-:Y:S02]  /*baa0*/  PRMT R19, R8, 0x7773, RZ ;  /* 0x0000777308137816 */ /* 0x001fe400000000ff */
[----:B--2---:R-:W-:-:S02]  /*bab0*/  ISETP.LT.AND P3, PT, R90, UR7, !P0 ;  /* 0x000000075a007c0c */ /* 0x004fc4000c761270 */
[----:B------:R-:W2:Y:S01]  /*bac0*/  LDL.LU R90, [R1+0x2a0] ;  /* 0x0002a000015a7983 */ /* 0x000ea20000300800 */
[C---:B---3--:R-:W-:Y:S01]  /*bad0*/  ISETP.LT.AND P5, PT, R89.reuse, UR7, !P0 ;  /* 0x0000000759007c0c */ /* 0x048fe2000c7a1270 */
[-C--:B------:R-:W-:Y:S02]  /*bae0*/  IMAD R16, R89, R21.reuse, RZ ;  /* 0x0000001559107224 */ /* 0x080fe400078e02ff */
[----:B------:R-:W3:Y:S04]  /*baf0*/  LDL.LU R89, [R1+0x328] ;  /* 0x0003280001597983 */ /* 0x000ee80000300800 */
[----:B------:R-:W3:Y:S01]  /*bb00*/  LDL.LU R18, [R1+0x29c] ;  /* 0x00029c0001127983 */ /* 0x000ee20000300800 */
[C---:B-----5:R-:W-:Y:S01]  /*bb10*/  ISETP.LT.AND P2, PT, R88.reuse, UR7, !P0 ;  /* 0x0000000758007c0c */ /* 0x060fe2000c741270 */
[----:B-1----:R-:W-:-:S02]  /*bb20*/  IMAD R3, R88, R21, RZ ;  /* 0x0000001558037224 */ /* 0x002fc400078e02ff */
[----:B------:R-:W5:Y:S01]  /*bb30*/  LDL.LU R88, [R1+0x324] ;  /* 0x0003240001587983 */ /* 0x000f620000300800 */
[----:B------:R-:W-:-:S04]  /*bb40*/  IADD3 R4, P6, R16, R14, RZ ;  /* 0x0000000e10047210 */ /* 0x000fc80007fde0ff */
[----:B------:R-:W-:-:S05]  /*bb50*/  LEA.HI.X.SX32 R5, R16, R15, 0x1, P6 ;  /* 0x0000000f10057211 */ /* 0x000fca00030f0eff */
[----:B------:R0:W-:Y:S01]  /*bb60*/  @P5 STG.E.U8 desc[UR16][R4.64], R19 ;  /* 0x0000001304005986 */ /* 0x0001e2000c101110 */
[----:B----4-:R-:W-:-:S03]  /*bb70*/  ISETP.LT.AND P5, PT, R20, UR7, !P0 ;  /* 0x0000000714007c0c */ /* 0x010fc6000c7a1270 */
[----:B------:R-:W4:Y:S01]  /*bb80*/  LDL.LU R20, [R1+0x320] ;  /* 0x0003200001147983 */ /* 0x000f220000300800 */
[----:B------:R-:W-:Y:S01]  /*bb90*/  IMAD R22, R21, 0x10, R22 ;  /* 0x0000001015167824 */ /* 0x000fe200078e0216 */
[----:B------:R-:W-:Y:S02]  /*bba0*/  PRMT R23, R9, 0x7770, RZ ;  /* 0x0000777009177816 */ /* 0x000fe400000000ff */
[----:B------:R-:W4:Y:S02]  /*bbb0*/  LDL.LU R16, [R1+0x298] ;  /* 0x0002980001107983 */ /* 0x000f240000300800 */
[----:B------:R-:W-:-:S04]  /*bbc0*/  IADD3 R6, P6, R22, R14, RZ ;  /* 0x0000000e16067210 */ /* 0x000fc80007fde0ff */
[----:B------:R-:W-:Y:S01]  /*bbd0*/  LEA.HI.X.SX32 R7, R22, R15, 0x1, P6 ;  /* 0x0000000f16077211 */ /* 0x000fe200030f0eff */
[----:B------:R-:W-:Y:S01]  /*bbe0*/  IMAD R22, R21, 0x10, R22 ;  /* 0x0000001015167824 */ /* 0x000fe200078e0216 */
[----:B------:R-:W-:-:S03]  /*bbf0*/  IADD3 R2, P6, R3, R14, RZ ;  /* 0x0000000e03027210 */ /* 0x000fc60007fde0ff */
[----:B------:R1:W-:Y:S01]  /*bc00*/  @P4 STG.E.U8 desc[UR16][R6.64], R23 ;  /* 0x0000001706004986 */ /* 0x0003e2000c101110 */
[-C--:B------:R-:W-:Y:S02]  /*bc10*/  LEA.HI.X.SX32 R3, R3, R15.reuse, 0x1, P6 ;  /* 0x0000000f03037211 */ /* 0x080fe400030f0eff */
[C---:B------:R-:W-:Y:S02]  /*bc20*/  IADD3 R12, P6, R22.reuse, R14, RZ ;  /* 0x0000000e160c7210 */ /* 0x040fe40007fde0ff */
[C---:B------:R-:W-:Y:S02]  /*bc30*/  PRMT R17, R9.reuse, 0x7771, RZ ;  /* 0x0000777109117816 */ /* 0x040fe400000000ff */
[----:B------:R-:W-:Y:S02]  /*bc40*/  LEA.HI.X.SX32 R13, R22, R15, 0x1, P6 ;  /* 0x0000000f160d7211 */ /* 0x000fe400030f0eff */
[C---:B0-----:R-:W-:Y:S01]  /*bc50*/  PRMT R19, R9.reuse, 0x7772, RZ ;  /* 0x0000777209137816 */ /* 0x041fe200000000ff */
[----:B------:R0:W-:Y:S01]  /*bc60*/  @P2 STG.E.U8 desc[UR16][R2.64], R17 ;  /* 0x0000001102002986 */ /* 0x0001e2000c101110 */
[----:B-1----:R-:W-:-:S03]  /*bc70*/  PRMT R23, R9, 0x7773, RZ ;  /* 0x0000777309177816 */ /* 0x002fc600000000ff */
[----:B------:R1:W-:Y:S01]  /*bc80*/  @P3 STG.E.U8 desc[UR16][R12.64], R19 ;  /* 0x000000130c003986 */ /* 0x0003e2000c101110 */
[----:B------:R-:W-:Y:S01]  /*bc90*/  IMAD R22, R21, 0x10, R22 ;  /* 0x0000001015167824 */ /* 0x000fe200078e0216 */
[----:B------:R-:W-:Y:S02]  /*bca0*/  ISETP.LT.AND P1, PT, R91, UR7, !P0 ;  /* 0x000000075b007c0c */ /* 0x000fe4000c721270 */
[----:B0-----:R-:W-:Y:S01]  /*bcb0*/  PRMT R17, R10, 0x7770, RZ ;  /* 0x000077700a117816 */ /* 0x001fe200000000ff */
[C---:B--2---:R-:W-:Y:S01]  /*bcc0*/  IMAD R8, R90.reuse, R21, RZ ;  /* 0x000000155a087224 */ /* 0x044fe200078e02ff */
[----:B------:R-:W-:-:S04]  /*bcd0*/  ISETP.LT.AND P4, PT, R90, UR7, !P0 ;  /* 0x000000075a007c0c */ /* 0x000fc8000c781270 */
[----:B------:R-:W-:-:S04]  /*bce0*/  IADD3 R4, P6, R8, R14, RZ ;  /* 0x0000000e08047210 */ /* 0x000fc80007fde0ff */
[----:B------:R-:W-:Y:S02]  /*bcf0*/  LEA.HI.X.SX32 R5, R8, R15, 0x1, P6 ;  /* 0x0000000f08057211 */ /* 0x000fe400030f0eff */
[----:B---3--:R-:W-:Y:S02]  /*bd00*/  ISETP.LT.AND P2, PT, R89, UR7, !P0 ;  /* 0x0000000759007c0c */ /* 0x008fe4000c741270 */
[----:B------:R-:W2:Y:S01]  /*bd10*/  LDL.LU R89, [R1+0x294] ;  /* 0x0002940001597983 */ /* 0x000ea20000300800 */
[C---:B------:R-:W-:Y:S01]  /*bd20*/  ISETP.LT.AND P3, PT, R18.reuse, UR7, !P0 ;  /* 0x0000000712007c0c */ /* 0x040fe2000c761270 */
[----:B------:R-:W-:Y:S02]  /*bd30*/  IMAD R3, R18, R21, RZ ;  /* 0x0000001512037224 */ /* 0x000fe400078e02ff */
[----:B------:R0:W-:Y:S04]  /*bd40*/  @P4 STG.E.U8 desc[UR16][R4.64], R23 ;  /* 0x0000001704004986 */ /* 0x0001e8000c101110 */
[----:B------:R-:W3:Y:S01]  /*bd50*/  LDL.LU R18, [R1+0x350] ;  /* 0x0003500001127983 */ /* 0x000ee20000300800 */
[----:B-----5:R-:W-:-:S03]  /*bd60*/  ISETP.LT.AND P4, PT, R88, UR7, !P0 ;  /* 0x0000000758007c0c */ /* 0x020fc6000c781270 */
[----:B------:R-:W5:Y:S01]  /*bd70*/  LDL.LU R88, [R1+0x290] ;  /* 0x0002900001587983 */ /* 0x000f620000300800 */
[----:B------:R-:W-:-:S04]  /*bd80*/  IADD3 R6, P6, R22, R14, RZ ;  /* 0x0000000e16067210 */ /* 0x000fc80007fde0ff */
[----:B------:R-:W-:-:S05]  /*bd90*/  LEA.HI.X.SX32 R7, R22, R15, 0x1, P6 ;  /* 0x0000000f16077211 */ /* 0x000fca00030f0eff */
[----:B------:R0:W-:Y:S01]  /*bda0*/  @P1 STG.E.U8 desc[UR16][R6.64], R17 ;  /* 0x0000001106001986 */ /* 0x0001e2000c101110 */
[----:B------:R-:W-:Y:S01]  /*bdb0*/  IADD3 R2, P6, R3, R14, RZ ;  /* 0x0000000e03027210 */ /* 0x000fe20007fde0ff */
[----:B------:R-:W-:Y:S01]  /*bdc0*/  IMAD R22, R21, 0x10, R22 ;  /* 0x0000001015167824 */ /* 0x000fe200078e0216 */
[----:B-1----:R-:W-:Y:S01]  /*bdd0*/  PRMT R19, R10, 0x7771, RZ ;  /* 0x000077710a137816 */ /* 0x002fe200000000ff */
[----:B------:R-:W1:Y:S01]  /*bde0*/  LDS.128 R4, [R0+UR12+0x1000] ;  /* 0x0010000c00047984 */ /* 0x000e620008000c00 */
[----:B----4-:R-:W-:-:S03]  /*bdf0*/  ISETP.LT.AND P1, PT, R20, UR7, !P0 ;  /* 0x0000000714007c0c */ /* 0x010fc6000c721270 */
[----:B------:R-:W4:Y:S01]  /*be00*/  LDL.LU R20, [R1+0x34c] ;  /* 0x00034c0001147983 */ /* 0x000f220000300800 */
[----:B------:R-:W-:Y:S02]  /*be10*/  LEA.HI.X.SX32 R3, R3, R15, 0x1, P6 ;  /* 0x0000000f03037211 */ /* 0x000fe400030f0eff */
[-C--:B------:R-:W-:Y:S01]  /*be20*/  IADD3 R8, P6, R22, R14.reuse, RZ ;  /* 0x0000000e16087210 */ /* 0x080fe20007fde0ff */
[----:B------:R-:W-:Y:S01]  /*be30*/  IMAD R13, R16, R21, RZ ;  /* 0x00000015100d7224 */ /* 0x000fe200078e02ff */
[----:B0-----:R-:W-:Y:S01]  /*be40*/  PRMT R23, R10, 0x7772, RZ ;  /* 0x000077720a177816 */ /* 0x001fe200000000ff */
[----:B------:R0:W-:Y:S01]  /*be50*/  @P3 STG.E.U8 desc[UR16][R2.64], R19 ;  /* 0x0000001302003986 */ /* 0x0001e2000c101110 */
[----:B------:R-:W-:Y:S01]  /*be60*/  LEA.HI.X.SX32 R9, R22, R15, 0x1, P6 ;  /* 0x0000000f16097211 */ /* 0x000fe200030f0eff */
[----:B------:R-:W-:Y:S01]  /*be70*/  IMAD R22, R21, 0x10, R22 ;  /* 0x0000001015167824 */ /* 0x000fe200078e0216 */
[----:B------:R-:W-:Y:S01]  /*be80*/  ISETP.LT.AND P3, PT, R16, UR7, !P0 ;  /* 0x0000000710007c0c */ /* 0x000fe2000c761270 */
[----:B------:R-:W4:Y:S01]  /*be90*/  LDL.LU R91, [R1+0x28c] ;  /* 0x00028c00015b7983 */ /* 0x000f220000300800 */
[----:B------:R-:W-:-:S03]  /*bea0*/  IADD3 R12, P6, R13, R14, RZ ;  /* 0x0000000e0d0c7210 */ /* 0x000fc60007fde0ff */
[----:B------:R1:W-:Y:S01]  /*beb0*/  @P5 STG.E.U8 desc[UR16][R8.64], R23 ;  /* 0x0000001708005986 */ /* 0x0003e2000c101110 */
[----:B------:R-:W-:-:S03]  /*bec0*/  IADD3 R16, P5, R22, R14, RZ ;  /* 0x0000000e16107210 */ /* 0x000fc60007fbe0ff */
[----:B------:R-:W4:Y:S01]  /*bed0*/  LDL.LU R90, [R1+0x348] ;  /* 0x00034800015a7983 */ /* 0x000f220000300800 */
[-C--:B------:R-:W-:Y:S02]  /*bee0*/  LEA.HI.X.SX32 R13, R13, R15.reuse, 0x1, P6 ;  /* 0x0000000f0d0d7211 */ /* 0x080fe400030f0eff */
[----:B------:R-:W-:Y:S02]  /*bef0*/  PRMT R25, R10, 0x7773, RZ ;  /* 0x000077730a197816 */ /* 0x000fe400000000ff */
[----:B------:R-:W-:Y:S02]  /*bf00*/  LEA.HI.X.SX32 R17, R22, R15, 0x1, P5 ;  /* 0x0000000f16117211 */ /* 0x000fe400028f0eff */
[----:B0-----:R-:W-:Y:S01]  /*bf10*/  PRMT R19, R11, 0x7770, RZ ;  /* 0x000077700b137816 */ /* 0x001fe200000000ff */
[----:B------:R-:W-:Y:S04]  /*bf20*/  @P3 STG.E.U8 desc[UR16][R12.64], R25 ;  /* 0x000000190c003986 */ /* 0x000fe8000c101110 */
[----:B------:R0:W-:Y:S01]  /*bf30*/  @P2 STG.E.U8 desc[UR16][R16.64], R19 ;  /* 0x0000001310002986 */ /* 0x0001e2000c101110 */
[----:B------:R-:W-:Y:S01]  /*bf40*/  IMAD R22, R21, 0x10, R22 ;  /* 0x0000001015167824 */ /* 0x000fe200078e0216 */
[C---:B--2---:R-:W-:Y:S01]  /*bf50*/  ISETP.LT.AND P6, PT, R89.reuse, UR7, !P0 ;  /* 0x0000000759007c0c */ /* 0x044fe2000c7c1270 */
[----:B------:R-:W-:-:S02]  /*bf60*/  IMAD R3, R89, R21, RZ ;  /* 0x0000001559037224 */ /* 0x000fc400078e02ff */
[----:B------:R-:W2:Y:S01]  /*bf70*/  LDL.LU R89, [R1+0x288] ;  /* 0x0002880001597983 */ /* 0x000ea20000300800 */
[----:B---3--:R-:W-:Y:S01]  /*bf80*/  ISETP.LT.AND P3, PT, R18, UR7, !P0 ;  /* 0x0000000712007c0c */ /* 0x008fe2000c761270 */
[C---:B-----5:R-:W-:Y:S01]  /*bf90*/  IMAD R18, R88.reuse, R21, RZ ;  /* 0x0000001558127224 */ /* 0x060fe200078e02ff */
[----:B------:R-:W-:Y:S02]  /*bfa0*/  ISETP.LT.AND P2, PT, R88, UR7, !P0 ;  /* 0x0000000758007c0c */ /* 0x000fe4000c741270 */
[----:B------:R-:W3:Y:S01]  /*bfb0*/  LDL.LU R88, [R1+0x344] ;  /* 0x0003440001587983 */ /* 0x000ee20000300800 */
[----:B------:R-:W-:-:S04]  /*bfc0*/  IADD3 R2, P5, R3, R14, RZ ;  /* 0x0000000e03027210 */ /* 0x000fc80007fbe0ff */
[----:B------:R-:W-:Y:S02]  /*bfd0*/  LEA.HI.X.SX32 R3, R3, R15, 0x1, P5 ;  /* 0x0000000f03037211 */ /* 0x000fe400028f0eff */
[----:B-1----:R-:W-:-:S04]  /*bfe0*/  IADD3 R8, P5, R22, R14, RZ ;  /* 0x0000000e16087210 */ /* 0x002fc80007fbe0ff */
[----:B------:R-:W-:Y:S02]  /*bff0*/  LEA.HI.X.SX32 R9, R22, R15, 0x1, P5 ;  /* 0x0000000f16097211 */ /* 0x000fe400028f0eff */
[----:B----4-:R-:W-:Y:S02]  /*c000*/  ISETP.LT.AND P5, PT, R20, UR7, !P0 ;  /* 0x0000000714007c0c */ /* 0x010fe4000c7a1270 */
[----:B------:R-:W4:Y:S01]  /*c010*/  LDL.LU R20, [R1+0x284] ;  /* 0x0002840001147983 */ /* 0x000f220000300800 */
[----:B------:R-:W-:Y:S01]  /*c020*/  PRMT R23, R11, 0x7771, RZ ;  /* 0x000077710b177816 */ /* 0x000fe200000000ff */
[----:B------:R-:W-:Y:S01]  /*c030*/  IMAD R22, R21, 0x10, R22 ;  /* 0x0000001015167824 */ /* 0x000fe200078e0216 */
[----:B0-----:R-:W-:Y:S01]  /*c040*/  PRMT R19, R11, 0x7772, RZ ;  /* 0x000077720b137816 */ /* 0x001fe200000000ff */
[----:B------:R-:W5:Y:S04]  /*c050*/  LDL.LU R16, [R1+0x340] ;  /* 0x0003400001107983 */ /* 0x000f680000300800 */
[----:B------:R0:W-:Y:S01]  /*c060*/  @P6 STG.E.U8 desc[UR16][R2.64], R23 ;  /* 0x0000001702006986 */ /* 0x0001e2000c101110 */
[----:B------:R-:W-:-:S02]  /*c070*/  IADD3 R10, P6, R18, R14, RZ ;  /* 0x0000000e120a7210 */ /* 0x000fc40007fde0ff */
[----:B------:R-:W-:Y:S01]  /*c080*/  PRMT R17, R11, 0x7773, RZ ;  /* 0x000077730b117816 */ /* 0x000fe200000000ff */
[----:B------:R1:W-:Y:S01]  /*c090*/  @P4 STG.E.U8 desc[UR16][R8.64], R19 ;  /* 0x0000001308004986 */ /* 0x0003e2000c101110 */
[----:B------:R-:W-:Y:S02]  /*c0a0*/  LEA.HI.X.SX32 R11, R18, R15, 0x1, P6 ;  /* 0x0000000f120b7211 */ /* 0x000fe400030f0eff */
[C---:B------:R-:W-:Y:S02]  /*c0b0*/  IADD3 R12, P6, R22.reuse, R14, RZ ;  /* 0x0000000e160c7210 */ /* 0x040fe40007fde0ff */
[C---:B------:R-:W-:Y:S01]  /*c0c0*/  ISETP.LT.AND P4, PT, R91.reuse, UR7, !P0 ;  /* 0x000000075b007c0c */ /* 0x040fe2000c781270 */
[----:B0-----:R-:W-:Y:S01]  /*c0d0*/  IMAD R3, R91, R21, RZ ;  /* 0x000000155b037224 */ /* 0x001fe200078e02ff */
[----:B------:R0:W-:Y:S01]  /*c0e0*/  @P2 STG.E.U8 desc[UR16][R10.64], R17 ;  /* 0x000000110a002986 */ /* 0x0001e2000c101110 */
[----:B------:R-:W-:Y:S02]  /*c0f0*/  LEA.HI.X.SX32 R13, R22, R15, 0x1, P6 ;  /* 0x0000000f160d7211 */ /* 0x000fe400030f0eff */
[----:B------:R-:W-:-:S02]  /*c100*/  PRMT R27, R4, 0x7770, RZ ;  /* 0x00007770041b7816 */ /* 0x000fc400000000ff */
[----:B------:R-:W-:Y:S02]  /*c110*/  ISETP.LT.AND P2, PT, R90, UR7, !P0 ;  /* 0x000000075a007c0c */ /* 0x000fe4000c741270 */
[C---:B------:R-:W-:Y:S01]  /*c120*/  IADD3 R2, P6, R3.reuse, R14, RZ ;  /* 0x0000000e03027210 */ /* 0x040fe20007fde0ff */
[----:B------:R-:W5:Y:S01]  /*c130*/  LDL.LU R90, [R1+0x280] ;  /* 0x00028000015a7983 */ /* 0x000f620000300800 */
[----:B------:R-:W-:Y:S02]  /*c140*/  PRMT R25, R4, 0x7771, RZ ;  /* 0x0000777104197816 */ /* 0x000fe400000000ff */
[----:B------:R-:W-:Y:S01]  /*c150*/  LEA.HI.X.SX32 R3, R3, R15, 0x1, P6 ;  /* 0x0000000f03037211 */ /* 0x000fe200030f0eff */
[----:B------:R4:W-:Y:S01]  /*c160*/  @P1 STG.E.U8 desc[UR16][R12.64], R27 ;  /* 0x0000001b0c001986 */ /* 0x0009e2000c101110 */
[----:B------:R-:W-:-:S03]  /*c170*/  IMAD R22, R21, 0x10, R22 ;  /* 0x0000001015167824 */ /* 0x000fc600078e0216 */
[----:B------:R5:W-:Y:S02]  /*c180*/  @P4 STG.E.U8 desc[UR16][R2.64], R25 ;  /* 0x0000001902004986 */ /* 0x000be4000c101110 */
[----:B-1----:R-:W-:Y:S02]  /*c190*/  IADD3 R8, P6, R22, R14, RZ ;  /* 0x0000000e16087210 */ /* 0x002fe40007fde0ff */
[----:B------:R-:W-:Y:S02]  /*c1a0*/  PRMT R23, R4, 0x7772, RZ ;  /* 0x0000777204177816 */ /* 0x000fe400000000ff */
[----:B------:R-:W-:Y:S02]  /*c1b0*/  LEA.HI.X.SX32 R9, R22, R15, 0x1, P6 ;  /* 0x0000000f16097211 */ /* 0x000fe400030f0eff */
[----:B------:R-:W-:-:S03]  /*c1c0*/  PRMT R19, R4, 0x7773, RZ ;  /* 0x0000777304137816 */ /* 0x000fc600000000ff */
[----:B------:R1:W-:Y:S01]  /*c1d0*/  @P3 STG.E.U8 desc[UR16][R8.64], R23 ;  /* 0x0000001708003986 */ /* 0x0003e2000c101110 */
[C---:B--2---:R-:W-:Y:S01]  /*c1e0*/  ISETP.LT.AND P1, PT, R89.reuse, UR7, !P0 ;  /* 0x0000000759007c0c */ /* 0x044fe2000c721270 */
[----:B0-----:R-:W-:Y:S02]  /*c1f0*/  IMAD R11, R89, R21, RZ ;  /* 0x00000015590b7224 */ /* 0x001fe400078e02ff */
[----:B------:R-:W2:Y:S01]  /*c200*/  LDL.LU R89, [R1+0x31c] ;  /* 0x00031c0001597983 */ /* 0x000ea20000300800 */
[----:B---3--:R-:W-:-:S03]  /*c210*/  ISETP.LT.AND P4, PT, R88, UR7, !P0 ;  /* 0x0000000758007c0c */ /* 0x008fc6000c781270 */
[----:B------:R-:W3:Y:S04]  /*c220*/  LDL.LU R88, [R1+0x27c] ;  /* 0x00027c0001587983 */ /* 0x000ee80000300800 */
[----:B------:R-:W3:Y:S01]  /*c230*/  LDL.LU R18, [R1+0x314] ;  /* 0x0003140001127983 */ /* 0x000ee20000300800 */
[C---:B----4-:R-:W-:Y:S01]  /*c240*/  ISETP.LT.AND P3, PT, R20.reuse, UR7, !P0 ;  /* 0x0000000714007c0c */ /* 0x050fe2000c761270 */
[----:B------:R-:W-:Y:S02]  /*c250*/  IMAD R4, R20, R21, RZ ;  /* 0x0000001514047224 */ /* 0x000fe400078e02ff */
[----:B------:R-:W4:Y:S01]  /*c260*/  LDL.LU R20, [R1+0x310] ;  /* 0x0003100001147983 */ /* 0x000f220000300800 */
[----:B------:R-:W-:Y:S01]  /*c270*/  IADD3 R10, P6, R11, R14, RZ ;  /* 0x0000000e0b0a7210 */ /* 0x000fe20007fde0ff */
[----:B------:R-:W-:-:S03]  /*c280*/  IMAD R22, R21, 0x10, R22 ;  /* 0x0000001015167824 */ /* 0x000fc600078e0216 */
[-C--:B------:R-:W-:Y:S02]  /*c290*/  LEA.HI.X.SX32 R11, R11, R15.reuse, 0x1, P6 ;  /* 0x0000000f0b0b7211 */ /* 0x080fe400030f0eff */
[CC--:B------:R-:W-:Y:S02]  /*c2a0*/  IADD3 R12, P6, R22.reuse, R14.reuse, RZ ;  /* 0x0000000e160c7210 */ /* 0x0c0fe40007fde0ff */
[----:B------:R-:W-:Y:S01]  /*c2b0*/  PRMT R17, R5, 0x7770, RZ ;  /* 0x0000777005117816 */ /* 0x000fe200000000ff */
[----:B------:R0:W-:Y:S01]  /*c2c0*/  @P1 STG.E.U8 desc[UR16][R10.64], R19 ;  /* 0x000000130a001986 */ /* 0x0001e2000c101110 */
[----:B------:R-:W-:Y:S01]  /*c2d0*/  LEA.HI.X.SX32 R13, R22, R15, 0x1, P6 ;  /* 0x0000000f160d7211 */ /* 0x000fe200030f0eff */
[----:B------:R-:W-:Y:S01]  /*c2e0*/  IMAD R22, R21, 0x10, R22 ;  /* 0x0000001015167824 */ /* 0x000fe200078e0216 */
[----:B-----5:R-:W-:Y:S02]  /*c2f0*/  ISETP.LT.AND P1, PT, R16, UR7, !P0 ;  /* 0x0000000710007c0c */ /* 0x020fe4000c721270 */
[----:B------:R-:W-:Y:S01]  /*c300*/  IADD3 R2, P6, R4, R14, RZ ;  /* 0x0000000e04027210 */ /* 0x000fe20007fde0ff */
[----:B------:R-:W5:Y:S01]  /*c310*/  LDL.LU R16, [R1+0x278] ;  /* 0x0002780001107983 */ /* 0x000f620000300800 */
[----:B-1----:R-:W-:-:S02]  /*c320*/  PRMT R23, R5, 0x7771, RZ ;  /* 0x0000777105177816 */ /* 0x002fc400000000ff */
[----:B------:R-:W-:Y:S01]  /*c330*/  LEA.HI.X.SX32 R3, R4, R15, 0x1, P6 ;  /* 0x0000000f04037211 */ /* 0x000fe200030f0eff */
[----:B------:R1:W-:Y:S01]  /*c340*/  @P5 STG.E.U8 desc[UR16][R12.64], R17 ;  /* 0x000000110c005986 */ /* 0x0003e2000c101110 */
[----:B------:R-:W-:Y:S01]  /*c350*/  IADD3 R8, P5, R22, R14, RZ ;  /* 0x0000000e16087210 */ /* 0x000fe20007fbe0ff */
[----:B------:R-:W-:-:S03]  /*c360*/  IMAD R4, R90, R21, RZ ;  /* 0x000000155a047224 */ /* 0x000fc600078e02ff */
[-C--:B------:R-:W-:Y:S01]  /*c370*/  LEA.HI.X.SX32 R9, R22, R15.reuse, 0x1, P5 ;  /* 0x0000000f16097211 */ /* 0x080fe200028f0eff */
[----:B------:R-:W-:Y:S01]  /*c380*/  @P3 STG.E.U8 desc[UR16][R2.64], R23 ;  /* 0x0000001702003986 */ /* 0x000fe2000c101110 */
[----:B0-----:R-:W-:Y:S01]  /*c390*/  PRMT R19, R5, 0x7772, RZ ;  /* 0x0000777205137816 */ /* 0x001fe200000000ff */
[----:B------:R-:W-:Y:S01]  /*c3a0*/  IMAD R22, R21, 0x10, R22 ;  /* 0x0000001015167824 */ /* 0x000fe200078e0216 */
[-C--:B------:R-:W-:Y:S02]  /*c3b0*/  IADD3 R10, P5, R4, R14.reuse, RZ ;  /* 0x0000000e040a7210 */ /* 0x080fe40007fbe0ff */
[----:B------:R-:W-:Y:S01]  /*c3c0*/  ISETP.LT.AND P6, PT, R90, UR7, !P0 ;  /* 0x000000075a007c0c */ /* 0x000fe2000c7c1270 */
[----:B------:R0:W-:Y:S01]  /*c3d0*/  @P2 STG.E.U8 desc[UR16][R8.64], R19 ;  /* 0x0000001308002986 */ /* 0x0001e2000c101110 */
[----:B------:R-:W-:Y:S02]  /*c3e0*/  LEA.HI.X.SX32 R11, R4, R15, 0x1, P5 ;  /* 0x0000000f040b7211 */ /* 0x000fe400028f0eff */
[----:B------:R-:W-:-:S02]  /*c3f0*/  IADD3 R4, P2, R22, R14, RZ ;  /* 0x0000000e16047210 */ /* 0x000fc40007f5e0ff */
[----:B-1----:R-:W-:Y:S02]  /*c400*/  PRMT R17, R5, 0x7773, RZ ;  /* 0x0000777305117816 */ /* 0x002fe400000000ff */
[----:B------:R-:W-:Y:S02]  /*c410*/  LEA.HI.X.SX32 R5, R22, R15, 0x1, P2 ;  /* 0x0000000f16057211 */ /* 0x000fe400010f0eff */
[----:B------:R-:W-:-:S03]  /*c420*/  PRMT R25, R6, 0x7770, RZ ;  /* 0x0000777006197816 */ /* 0x000fc600000000ff */
[----:B------:R5:W-:Y:S04]  /*c430*/  @P6 STG.E.U8 desc[UR16][R10.64], R17 ;  /* 0x000000110a006986 */ /* 0x000be8000c101110 */
[----:B------:R1:W-:Y:S01]  /*c440*/  @P4 STG.E.U8 desc[UR16][R4.64], R25 ;  /* 0x0000001904004986 */ /* 0x0003e2000c101110 */
[----:B--2---:R-:W-:Y:S01]  /*c450*/  ISETP.LT.AND P3, PT, R89, UR7, !P0 ;  /* 0x0000000759007c0c */ /* 0x004fe2000c761270 */
[C---:B---3--:R-:W-:Y:S02]  /*c460*/  IMAD R12, R88.reuse, R21, RZ ;  /* 0x00000015580c7224 */ /* 0x048fe400078e02ff */
[----:B------:R-:W2:Y:S01]  /*c470*/  LDL.LU R89, [R1+0x274] ;  /* 0x0002740001597983 */ /* 0x000ea20000300800 */
[----:B------:R-:W-:-:S03]  /*c480*/  ISETP.LT.AND P5, PT, R88, UR7, !P0 ;  /* 0x0000000758007c0c */ /* 0x000fc6000c7a1270 */
[----:B------:R-:W3:Y:S01]  /*c490*/  LDL.LU R88, [R1+0x30c] ;  /* 0x00030c0001587983 */ /* 0x000ee20000300800 */
[----:B------:R-:W-:-:S03]  /*c4a0*/  ISETP.LT.AND P2, PT, R18, UR7, !P0 ;  /* 0x0000000712007c0c */ /* 0x000fc6000c741270 */
[----:B------:R-:W3:Y:S04]  /*c4b0*/  LDL.LU R18, [R1+0x270] ;  /* 0x0002700001127983 */ /* 0x000ee80000300800 */
[----:B------:R-:W3:Y:S01]  /*c4c0*/  LDL.LU R90, [R1+0x308] ;  /* 0x00030800015a7983 */ /* 0x000ee20000300800 */
[C---:B0-----:R-:W-:Y:S01]  /*c4d0*/  PRMT R19, R6.reuse, 0x7771, RZ ;  /* 0x0000777106137816 */ /* 0x041fe200000000ff */
[----:B------:R-:W-:Y:S01]  /*c4e0*/  IMAD R22, R21, 0x10, R22 ;  /* 0x0000001015167824 */ /* 0x000fe200078e0216 */
[----:B------:R-:W-:Y:S01]  /*c4f0*/  PRMT R23, R6, 0x7772, RZ ;  /* 0x0000777206177816 */ /* 0x000fe200000000ff */
[----:B------:R-:W0:Y:S01]  /*c500*/  LDS.128 R8, [R0+UR12+0x1800] ;  /* 0x0018000c00087984 */ /* 0x000e220008000c00 */
[----:B----4-:R-:W-:-:S03]  /*c510*/  ISETP.LT.AND P4, PT, R20, UR7, !P0 ;  /* 0x0000000714007c0c */ /* 0x010fc6000c781270 */
[----:B------:R-:W4:Y:S01]  /*c520*/  LDL.LU R20, [R1+0x26c] ;  /* 0x00026c0001147983 */ /* 0x000f220000300800 */
[----:B------:R-:W-:-:S04]  /*c530*/  IADD3 R2, P6, R12, R14, RZ ;  /* 0x0000000e0c027210 */ /* 0x000fc80007fde0ff */
[----:B------:R-:W-:Y:S02]  /*c540*/  LEA.HI.X.SX32 R3, R12, R15, 0x1, P6 ;  /* 0x0000000f0c037211 */ /* 0x000fe400030f0eff */
[----:B------:R-:W-:-:S03]  /*c550*/  IADD3 R12, P6, R22, R14, RZ ;  /* 0x0000000e160c7210 */ /* 0x000fc60007fde0ff */
[----:B------:R0:W-:Y:S01]  /*c560*/  @P5 STG.E.U8 desc[UR16][R2.64], R19 ;  /* 0x0000001302005986 */ /* 0x0001e2000c101110 */
[C---:B-----5:R-:W-:Y:S01]  /*c570*/  IMAD R17, R16.reuse, R21, RZ ;  /* 0x0000001510117224 */ /* 0x060fe200078e02ff */
[----:B------:R-:W-:Y:S02]  /*c580*/  ISETP.LT.AND P5, PT, R16, UR7, !P0 ;  /* 0x0000000710007c0c */ /* 0x000fe4000c7a1270 */
[-C--:B------:R-:W-:Y:S01]  /*c590*/  LEA.HI.X.SX32 R13, R22, R15.reuse, 0x1, P6 ;  /* 0x0000000f160d7211 */ /* 0x080fe200030f0eff */
[----:B------:R-:W-:Y:S01]  /*c5a0*/  IMAD R22, R21, 0x10, R22 ;  /* 0x0000001015167824 */ /* 0x000fe200078e0216 */
[C---:B------:R-:W-:Y:S02]  /*c5b0*/  IADD3 R16, P6, R17.reuse, R14, RZ ;  /* 0x0000000e11107210 */ /* 0x040fe40007fde0ff */
[----:B-1----:R-:W-:Y:S02]  /*c5c0*/  PRMT R25, R6, 0x7773, RZ ;  /* 0x0000777306197816 */ /* 0x002fe400000000ff */
[----:B------:R-:W-:-:S02]  /*c5d0*/  LEA.HI.X.SX32 R17, R17, R15, 0x1, P6 ;  /* 0x0000000f11117211 */ /* 0x000fc400030f0eff */
[C---:B0-----:R-:W-:Y:S01]  /*c5e0*/  IADD3 R2, P6, R22.reuse, R14, RZ ;  /* 0x0000000e16027210 */ /* 0x041fe20007fde0ff */
[----:B------:R0:W-:Y:S03]  /*c5f0*/  @P1 STG.E.U8 desc[UR16][R12.64], R23 ;  /* 0x000000170c001986 */ /* 0x0001e6000c101110 */
[----:B------:R-:W-:Y:S01]  /*c600*/  LEA.HI.X.SX32 R3, R22, R15, 0x1, P6 ;  /* 0x0000000f16037211 */ /* 0x000fe200030f0eff */
[----:B------:R1:W-:Y:S01]  /*c610*/  @P5 STG.E.U8 desc[UR16][R16.64], R25 ;  /* 0x0000001910005986 */ /* 0x0003e2000c101110 */
[----:B------:R-:W-:Y:S01]  /*c620*/  IMAD R22, R21, 0x10, R22 ;  /* 0x0000001015167824 */ /* 0x000fe200078e0216 */
[----:B------:R-:W-:-:S05]  /*c630*/  PRMT R19, R7, 0x7770, RZ ;  /* 0x0000777007137816 */ /* 0x000fca00000000ff */
[----:B------:R5:W-:Y:S01]  /*c640*/  @P3 STG.E.U8 desc[UR16][R2.64], R19 ;  /* 0x0000001302003986 */ /* 0x000be2000c101110 */
[C---:B0-----:R-:W-:Y:S02]  /*c650*/  PRMT R23, R7.reuse, 0x7771, RZ ;  /* 0x0000777107177816 */ /* 0x041fe400000000ff */
[C---:B-1----:R-:W-:Y:S02]  /*c660*/  PRMT R17, R7.reuse, 0x7773, RZ ;  /* 0x0000777307117816 */ /* 0x042fe400000000ff */
[----:B-----5:R-:W-:Y:S01]  /*c670*/  PRMT R19, R7, 0x7772, RZ ;  /* 0x0000777207137816 */ /* 0x020fe200000000ff */
[C---:B--2---:R-:W-:Y:S01]  /*c680*/  IMAD R5, R89.reuse, R21, RZ ;  /* 0x0000001559057224 */ /* 0x044fe200078e02ff */
[----:B------:R-:W-:Y:S02]  /*c690*/  ISETP.LT.AND P1, PT, R89, UR7, !P0 ;  /* 0x0000000759007c0c */ /* 0x000fe4000c721270 */
[----:B------:R-:W2:Y:S01]  /*c6a0*/  LDL.LU R89, [R1+0x304] ;  /* 0x0003040001597983 */ /* 0x000ea20000300800 */
[----:B---3--:R-:W-:-:S02]  /*c6b0*/  ISETP.LT.AND P5, PT, R88, UR7, !P0 ;  /* 0x0000000758007c0c */ /* 0x008fc4000c7a1270 */
[CC--:B------:R-:W-:Y:S01]  /*c6c0*/  IADD3 R4, P6, R5.reuse, R14.reuse, RZ ;  /* 0x0000000e05047210 */ /* 0x0c0fe20007fde0ff */
[----:B------:R-:W3:Y:S01]  /*c6d0*/  LDL.LU R88, [R1+0x268] ;  /* 0x0002680001587983 */ /* 0x000ee20000300800 */
[----:B------:R-:W-:Y:S02]  /*c6e0*/  IMAD R0, R18, R21, RZ ;  /* 0x0000001512007224 */ /* 0x000fe400078e02ff */
[-C--:B------:R-:W-:Y:S02]  /*c6f0*/  LEA.HI.X.SX32 R5, R5, R15.reuse, 0x1, P6 ;  /* 0x0000000f05057211 */ /* 0x080fe400030f0eff */
[-C--:B------:R-:W-:Y:S02]  /*c700*/  IADD3 R12, P6, R22, R14.reuse, RZ ;  /* 0x0000000e160c7210 */ /* 0x080fe40007fde0ff */
[----:B------:R-:W-:Y:S02]  /*c710*/  ISETP.LT.AND P3, PT, R18, UR7, !P0 ;  /* 0x0000000712007c0c */ /* 0x000fe4000c761270 */
[----:B------:R-:W-:Y:S01]  /*c720*/  LEA.HI.X.SX32 R13, R22, R15, 0x1, P6 ;  /* 0x0000000f160d7211 */ /* 0x000fe200030f0eff */
[----:B------:R-:W5:Y:S01]  /*c730*/  LDL.LU R18, [R1+0x300] ;  /* 0x0003000001127983 */ /* 0x000f620000300800 */
[----:B------:R-:W-:-:S03]  /*c740*/  IADD3 R6, P6, R0, R14, RZ ;  /* 0x0000000e00067210 */ /* 0x000fc60007fde0ff */
[----:B------:R-:W5:Y:S01]  /*c750*/  LDL.LU R16, [R1+0x264] ;  /* 0x0002640001107983 */ /* 0x000f620000300800 */
[----:B------:R-:W-:-:S03]  /*c760*/  LEA.HI.X.SX32 R7, R0, R15, 0x1, P6 ;  /* 0x0000000f00077211 */ /* 0x000fc600030f0eff */
[----:B------:R0:W-:Y:S04]  /*c770*/  @P1 STG.E.U8 desc[UR16][R4.64], R23 ;  /* 0x0000001704001986 */ /* 0x0001e8000c101110 */
[----:B------:R1:W-:Y:S01]  /*c780*/  @P2 STG.E.U8 desc[UR16][R12.64], R19 ;  /* 0x000000130c002986 */ /* 0x0003e2000c101110 */
[C---:B----4-:R-:W-:Y:S01]  /*c790*/  ISETP.LT.AND P2, PT, R20.reuse, UR7, !P0 ;  /* 0x0000000714007c0c */ /* 0x050fe2000c741270 */
[----:B------:R-:W-:Y:S02]  /*c7a0*/  IMAD R0, R20, R21, RZ ;  /* 0x0000001514007224 */ /* 0x000fe400078e02ff */
[----:B------:R-:W4:Y:S01]  /*c7b0*/  LDL.LU R20, [R1+0x2fc] ;  /* 0x0002fc0001147983 */ /* 0x000f220000300800 */
[----:B------:R-:W-:-:S03]  /*c7c0*/  IMAD R22, R21, 0x10, R22 ;  /* 0x0000001015167824 */ /* 0x000fc600078e0216 */
[----:B------:R-:W4:Y:S02]  /*c7d0*/  LDL.LU R91, [R1+0x260] ;  /* 0x00026000015b7983 */ /* 0x000f240000300800 */
[----:B------:R-:W-:-:S04]  /*c7e0*/  IADD3 R2, P6, R22, R14, RZ ;  /* 0x0000000e16027210 */ /* 0x000fc80007fde0ff */
[-C--:B------:R-:W-:Y:S01]  /*c7f0*/  LEA.HI.X.SX32 R3, R22, R15.reuse, 0x1, P6 ;  /* 0x0000000f16037211 */ /* 0x080fe200030f0eff */
[----:B------:R-:W-:Y:S01]  /*c800*/  IMAD R22, R21, 0x10, R22 ;  /* 0x0000001015167824 */ /* 0x000fe200078e0216 */
[-C--:B0-----:R-:W-:Y:S02]  /*c810*/  IADD3 R4, P6, R0, R14.reuse, RZ ;  /* 0x0000000e00047210 */ /* 0x081fe40007fde0ff */
[----:B------:R-:W-:Y:S02]  /*c820*/  ISETP.LT.AND P1, PT, R90, UR7, !P0 ;  /* 0x000000075a007c0c */ /* 0x000fe4000c721270 */
[----:B------:R-:W-:Y:S01]  /*c830*/  PRMT R23, R8, 0x7770, RZ ;  /* 0x0000777008177816 */ /* 0x000fe200000000ff */
[----:B------:R-:W4:Y:S01]  /*c840*/  LDL.LU R90, [R1+0x25c] ;  /* 0x00025c00015a7983 */ /* 0x000f220000300800 */
[----:B------:R-:W-:Y:S02]  /*c850*/  LEA.HI.X.SX32 R5, R0, R15, 0x1, P6 ;  /* 0x0000000f00057211 */ /* 0x000fe400030f0eff */
[----:B-1----:R-:W-:Y:S01]  /*c860*/  IADD3 R12, P6, R22, R14, RZ ;  /* 0x0000000e160c7210 */ /* 0x002fe20007fde0ff */
[----:B------:R0:W-:Y:S01]  /*c870*/  @P3 STG.E.U8 desc[UR16][R6.64], R17 ;  /* 0x0000001106003986 */ /* 0x0001e2000c101110 */
[----:B------:R-:W-:-:S02]  /*c880*/  PRMT R25, R8, 0x7771, RZ ;  /* 0x0000777108197816 */ /* 0x000fc400000000ff */
[----:B------:R-:W-:Y:S01]  /*c890*/  LEA.HI.X.SX32 R13, R22, R15, 0x1, P6 ;  /* 0x0000000f160d7211 */ /* 0x000fe200030f0eff */
[----:B------:R1:W-:Y:S01]  /*c8a0*/  @P4 STG.E.U8 desc[UR16][R2.64], R23 ;  /* 0x0000001702004986 */ /* 0x0003e2000c101110 */
[----:B------:R-:W-:Y:S01]  /*c8b0*/  PRMT R19, R8, 0x7772, RZ ;  /* 0x0000777208137816 */ /* 0x000fe200000000ff */
[----:B------:R-:W-:Y:S02]  /*c8c0*/  IMAD R22, R21, 0x10, R22 ;  /* 0x0000001015167824 */ /* 0x000fe400078e0216 */
[----:B------:R4:W-:Y:S04]  /*c8d0*/  @P2 STG.E.U8 desc[UR16][R4.64], R25 ;  /* 0x0000001904002986 */ /* 0x0009e8000c101110 */
[----:B------:R4:W-:Y:S01]  /*c8e0*/  @P5 STG.E.U8 desc[UR16][R12.64], R19 ;  /* 0x000000130c005986 */ /* 0x0009e2000c101110 */
[----:B0-----:R-:W-:-:S04]  /*c8f0*/  IADD3 R6, P5, R22, R14, RZ ;  /* 0x0000000e16067210 */ /* 0x001fc80007fbe0ff */
[----:B------:R-:W-:Y:S01]  /*c900*/  LEA.HI.X.SX32 R7, R22, R15, 0x1, P5 ;  /* 0x0000000f16077211 */ /* 0x000fe200028f0eff */
[----:B---3--:R-:W-:-:S05]  /*c910*/  IMAD R0, R88, R21, RZ ;  /* 0x0000001558007224 */ /* 0x008fca00078e02ff */
[C---:B-1----:R-:W-:Y:S02]  /*c920*/  IADD3 R2, P6, R0.reuse, R14, RZ ;  /* 0x0000000e00027210 */ /* 0x042fe40007fde0ff */
[----:B--2---:R-:W-:Y:S02]  /*c930*/  ISETP.LT.AND P3, PT, R89, UR7, !P0 ;  /* 0x0000000759007c0c */ /* 0x004fe4000c761270 */
[----:B------:R-:W-:Y:S02]  /*c940*/  LEA.HI.X.SX32 R3, R0, R15, 0x1, P6 ;  /* 0x0000000f00037211 */ /* 0x000fe400030f0eff */
[----:B-----5:R-:W-:Y:S02]  /*c950*/  ISETP.LT.AND P2, PT, R18, UR7, !P0 ;  /* 0x0000000712007c0c */ /* 0x020fe4000c741270 */
[----:B------:R-:W2:Y:S01]  /*c960*/  LDL.LU R18, [R1+0x2e4] ;  /* 0x0002e40001127983 */ /* 0x000ea20000300800 */
[C---:B------:R-:W-:Y:S01]  /*c970*/  ISETP.LT.AND P6, PT, R16.reuse, UR7, !P0 ;  /* 0x0000000710007c0c */ /* 0x040fe2000c7c1270 */
[----:B------:R-:W-:-:S02]  /*c980*/  IMAD R0, R16, R21, RZ ;  /* 0x0000001510007224 */ /* 0x000fc400078e02ff */
[----:B------:R-:W3:Y:S01]  /*c990*/  LDL.LU R16, [R1+0x2e0] ;  /* 0x0002e00001107983 */ /* 0x000ee20000300800 */
[----:B------:R-:W-:-:S03]  /*c9a0*/  ISETP.LT.AND P4, PT, R88, UR7, !P0 ;  /* 0x0000000758007c0c */ /* 0x000fc6000c781270 */
[----:B------:R-:W5:Y:S04]  /*c9b0*/  LDL.LU R89, [R1+0x258] ;  /* 0x0002580001597983 */ /* 0x000f680000300800 */
[----:B------:R-:W5:Y:S01]  /*c9c0*/  LDL.LU R88, [R1+0x254] ;  /* 0x0002540001587983 */ /* 0x000f620000300800 */
[----:B----4-:R-:W-:-:S03]  /*c9d0*/  ISETP.LT.AND P5, PT, R20, UR7, !P0 ;  /* 0x0000000714007c0c */ /* 0x010fc6000c7a1270 */
[----:B------:R-:W4:Y:S01]  /*c9e0*/  LDL.LU R20, [R1+0x250] ;  /* 0x0002500001147983 */ /* 0x000f220000300800 */
[----:B------:R-:W-:Y:S02]  /*c9f0*/  PRMT R23, R8, 0x7773, RZ ;  /* 0x0000777308177816 */ /* 0x000fe400000000ff */
[----:B------:R-:W-:-:S03]  /*ca00*/  PRMT R17, R9, 0x7770, RZ ;  /* 0x0000777009117816 */ /* 0x000fc600000000ff */
[----:B------:R0:W-:Y:S01]  /*ca10*/  @P4 STG.E.U8 desc[UR16][R2.64], R23 ;  /* 0x0000001702004986 */ /* 0x0001e2000c101110 */
[CC--:B------:R-:W-:Y:S01]  /*ca20*/  IADD3 R4, P4, R0.reuse, R14.reuse, RZ ;  /* 0x0000000e00047210 */ /* 0x0c0fe20007f9e0ff */
[----:B------:R-:W-:Y:S01]  /*ca30*/  IMAD R22, R21, 0x10, R22 ;  /* 0x0000001015167824 */ /* 0x000fe200078e0216 */
[----:B------:R-:W-:Y:S01]  /*ca40*/  PRMT R19, R9, 0x7771, RZ ;  /* 0x0000777109137816 */ /* 0x000fe200000000ff */
[----:B------:R1:W-:Y:S01]  /*ca50*/  @P1 STG.E.U8 desc[UR16][R6.64], R17 ;  /* 0x0000001106001986 */ /* 0x0003e2000c101110 */
[----:B------:R-:W-:Y:S01]  /*ca60*/  LEA.HI.X.SX32 R5, R0, R15, 0x1, P4 ;  /* 0x0000000f00057211 */ /* 0x000fe200020f0eff */
[C---:B------:R-:W-:Y:S01]  /*ca70*/  IMAD R0, R91.reuse, R21, RZ ;  /* 0x000000155b007224 */ /* 0x040fe200078e02ff */
[----:B------:R-:W-:Y:S02]  /*ca80*/  ISETP.LT.AND P1, PT, R91, UR7, !P0 ;  /* 0x000000075b007c0c */ /* 0x000fe4000c721270 */
[-C--:B------:R-:W-:Y:S01]  /*ca90*/  IADD3 R12, P4, R22, R14.reuse, RZ ;  /* 0x0000000e160c7210 */ /* 0x080fe20007f9e0ff */
[----:B------:R1:W-:Y:S01]  /*caa0*/  @P6 STG.E.U8 desc[UR16][R4.64], R19 ;  /* 0x0000001304006986 */ /* 0x0003e2000c101110 */
[----:B0-----:R-:W-:-:S02]  /*cab0*/  IADD3 R2, P6, R0, R14, RZ ;  /* 0x0000000e00027210 */ /* 0x001fc40007fde0ff */
[----:B------:R-:W-:Y:S01]  /*cac0*/  LEA.HI.X.SX32 R13, R22, R15, 0x1, P4 ;  /* 0x0000000f160d7211 */ /* 0x000fe200020f0eff */
[----:B------:R-:W-:Y:S01]  /*cad0*/  IMAD R22, R21, 0x10, R22 ;  /* 0x0000001015167824 */ /* 0x000fe200078e0216 */
[C---:B-1----:R-:W-:Y:S01]  /*cae0*/  PRMT R17, R9.reuse, 0x7772, RZ ;  /* 0x0000777209117816 */ /* 0x042fe200000000ff */
[----:B------:R-:W-:Y:S01]  /*caf0*/  IMAD R8, R90, R21, RZ ;  /* 0x000000155a087224 */ /* 0x000fe200078e02ff */
[----:B------:R-:W-:Y:S02]  /*cb00*/  LEA.HI.X.SX32 R3, R0, R15, 0x1, P6 ;  /* 0x0000000f00037211 */ /* 0x000fe400030f0eff */
[----:B------:R-:W-:Y:S02]  /*cb10*/  PRMT R9, R9, 0x7773, RZ ;  /* 0x0000777309097816 */ /* 0x000fe400000000ff */
[----:B------:R-:W-:Y:S01]  /*cb20*/  ISETP.LT.AND P4, PT, R90, UR7, !P0 ;  /* 0x000000075a007c0c */ /* 0x000fe2000c781270 */
[----:B------:R-:W-:Y:S01]  /*cb30*/  @P3 STG.E.U8 desc[UR16][R12.64], R17 ;  /* 0x000000110c003986 */ /* 0x000fe2000c101110 */
[----:B------:R-:W-:-:S03]  /*cb40*/  IADD3 R6, P6, R22, R14, RZ ;  /* 0x0000000e16067210 */ /* 0x000fc60007fde0ff */
[----:B------:R0:W-:Y:S01]  /*cb50*/  @P1 STG.E.U8 desc[UR16][R2.64], R9 ;  /* 0x0000000902001986 */ /* 0x0001e2000c101110 */
[-C--:B------:R-:W-:Y:S02]  /*cb60*/  IADD3 R4, P1, R8, R14.reuse, RZ ;  /* 0x0000000e08047210 */ /* 0x080fe40007f3e0ff */
[-C--:B------:R-:W-:Y:S01]  /*cb70*/  LEA.HI.X.SX32 R7, R22, R15.reuse, 0x1, P6 ;  /* 0x0000000f16077211 */ /* 0x080fe200030f0eff */
[----:B------:R-:W-:Y:S01]  /*cb80*/  IMAD R22, R21, 0x10, R22 ;  /* 0x0000001015167824 */ /* 0x000fe200078e0216 */
[----:B------:R-:W-:Y:S02]  /*cb90*/  PRMT R23, R10, 0x7770, RZ ;  /* 0x000077700a177816 */ /* 0x000fe400000000ff */
[----:B------:R-:W-:Y:S02]  /*cba0*/  LEA.HI.X.SX32 R5, R8, R15, 0x1, P1 ;  /* 0x0000000f08057211 */ /* 0x000fe400008f0eff */
[----:B------:R-:W-:Y:S01]  /*cbb0*/  PRMT R19, R10, 0x7771, RZ ;  /* 0x000077710a137816 */ /* 0x000fe200000000ff */
[----:B------:R1:W-:Y:S04]  /*cbc0*/  @P2 STG.E.U8 desc[UR16][R6.64], R23 ;  /* 0x0000001706002986 */ /* 0x0003e8000c101110 */
[----:B------:R1:W-:Y:S01]  /*cbd0*/  @P4 STG.E.U8 desc[UR16][R4.64], R19 ;  /* 0x0000001304004986 */ /* 0x0003e2000c101110 */
[----:B0-----:R-:W-:-:S04]  /*cbe0*/  IADD3 R2, P4, R22, R14, RZ ;  /* 0x0000000e16027210 */ /* 0x001fc80007f9e0ff */
[----:B------:R-:W-:Y:S02]  /*cbf0*/  LEA.HI.X.SX32 R3, R22, R15, 0x1, P4 ;  /* 0x0000000f16037211 */ /* 0x000fe400020f0eff */
[C---:B------:R-:W-:Y:S02]  /*cc00*/  PRMT R25, R10.reuse, 0x7772, RZ ;  /* 0x000077720a197816 */ /* 0x040fe400000000ff */
[----:B-1----:R-:W-:Y:S02]  /*cc10*/  PRMT R23, R10, 0x7773, RZ ;  /* 0x000077730a177816 */ /* 0x002fe400000000ff */
[----:B------:R-:W-:Y:S01]  /*cc20*/  PRMT R19, R11, 0x7772, RZ ;  /* 0x000077720b137816 */ /* 0x000fe200000000ff */
[----:B------:R0:W-:Y:S01]  /*cc30*/  @P5 STG.E.U8 desc[UR16][R2.64], R25 ;  /* 0x0000001902005986 */ /* 0x0001e2000c101110 */
[----:B--2---:R-:W-:Y:S02]  /*cc40*/  ISETP.LT.AND P3, PT, R18, UR7, !P0 ;  /* 0x0000000712007c0c */ /* 0x004fe4000c761270 */
[----:B---3--:R-:W-:Y:S01]  /*cc50*/  ISETP.LT.AND P1, PT, R16, UR7, !P0 ;  /* 0x0000000710007c0c */ /* 0x008fe2000c721270 */
[----:B------:R-:W-:-:S02]  /*cc60*/  IMAD R16, R21, 0x10, R22 ;  /* 0x0000001015107824 */ /* 0x000fc400078e0216 */
[-C--:B-----5:R-:W-:Y:S02]  /*cc70*/  IMAD R0, R89, R21.reuse, RZ ;  /* 0x0000001559007224 */ /* 0x0a0fe400078e02ff */
[----:B------:R-:W-:-:S03]  /*cc80*/  IMAD R17, R88, R21, RZ ;  /* 0x0000001558117224 */ /* 0x000fc600078e02ff */
[-C--:B------:R-:W-:Y:S02]  /*cc90*/  IADD3 R8, P2, R0, R14.reuse, RZ ;  /* 0x0000000e00087210 */ /* 0x080fe40007f5e0ff */
[-C--:B------:R-:W-:Y:S02]  /*cca0*/  IADD3 R12, P4, R16, R14.reuse, RZ ;  /* 0x0000000e100c7210 */ /* 0x080fe40007f9e0ff */
[-C--:B------:R-:W-:Y:S02]  /*ccb0*/  LEA.HI.X.SX32 R9, R0, R15.reuse, 0x1, P2 ;  /* 0x0000000f00097211 */ /* 0x080fe400010f0eff */
[----:B------:R-:W-:Y:S02]  /*ccc0*/  LEA.HI.X.SX32 R13, R16, R15, 0x1, P4 ;  /* 0x0000000f100d7211 */ /* 0x000fe400020f0eff */
[----:B------:R-:W-:Y:S02]  /*ccd0*/  ISETP.LT.AND P4, PT, R89, UR7, !P0 ;  /* 0x0000000759007c0c */ /* 0x000fe4000c781270 */
[----:B------:R-:W-:-:S04]  /*cce0*/  IADD3 R6, P6, R17, R14, RZ ;  /* 0x0000000e11067210 */ /* 0x000fc80007fde0ff */
[----:B------:R-:W-:Y:S02]  /*ccf0*/  LEA.HI.X.SX32 R7, R17, R15, 0x1, P6 ;  /* 0x0000000f11077211 */ /* 0x000fe400030f0eff */
[----:B------:R-:W-:-:S05]  /*cd00*/  PRMT R17, R11, 0x7773, RZ ;  /* 0x000077730b117816 */ /* 0x000fca00000000ff */
[----:B------:R0:W-:Y:S01]  /*cd10*/  @P4 STG.E.U8 desc[UR16][R8.64], R23 ;  /* 0x0000001708004986 */ /* 0x0001e2000c101110 */
[----:B----4-:R-:W-:Y:S02]  /*cd20*/  IMAD R18, R20, R21, RZ ;  /* 0x0000001514127224 */ /* 0x010fe400078e02ff */
[----:B------:R-:W-:-:S05]  /*cd30*/  IMAD R21, R21, 0x10, R16 ;  /* 0x0000001015157824 */ /* 0x000fca00078e0210 */
[----:B------:R-:W-:-:S04]  /*cd40*/  IADD3 R4, P2, R21, R14, RZ ;  /* 0x0000000e15047210 */ /* 0x000fc80007f5e0ff */
[----:B------:R-:W-:Y:S02]  /*cd50*/  LEA.HI.X.SX32 R5, R21, R15, 0x1, P2 ;  /* 0x0000000f15057211 */ /* 0x000fe400010f0eff */
[----:B------:R-:W-:Y:S02]  /*cd60*/  ISETP.LT.AND P2, PT, R88, UR7, !P0 ;  /* 0x0000000758007c0c */ /* 0x000fe4000c741270 */
[----:B------:R-:W-:Y:S02]  /*cd70*/  ISETP.LT.AND P0, PT, R20, UR7, !P0 ;  /* 0x0000000714007c0c */ /* 0x000fe4000c701270 */
[C---:B------:R-:W-:Y:S02]  /*cd80*/  PRMT R21, R11.reuse, 0x7771, RZ ;  /* 0x000077710b157816 */ /* 0x040fe400000000ff */
[----:B------:R-:W-:Y:S02]  /*cd90*/  PRMT R11, R11, 0x7770, RZ ;  /* 0x000077700b0b7816 */ /* 0x000fe400000000ff */
[----:B------:R-:W-:-:S03]  /*cda0*/  IADD3 R14, P6, R18, R14, RZ ;  /* 0x0000000e120e7210 */ /* 0x000fc60007fde0ff */
[----:B------:R0:W-:Y:S04]  /*cdb0*/  @P3 STG.E.U8 desc[UR16][R12.64], R11 ;  /* 0x0000000b0c003986 */ /* 0x0001e8000c101110 */
[----:B------:R0:W-:Y:S01]  /*cdc0*/  @P2 STG.E.U8 desc[UR16][R6.64], R21 ;  /* 0x0000001506002986 */ /* 0x0001e2000c101110 */
[----:B------:R-:W-:-:S03]  /*cdd0*/  LEA.HI.X.SX32 R15, R18, R15, 0x1, P6 ;  /* 0x0000000f120f7211 */ /* 0x000fc600030f0eff */
[----:B------:R0:W-:Y:S01]  /*cde0*/  @P1 STG.E.U8 desc[UR16][R4.64], R19 ;  /* 0x0000001304001986 */ /* 0x0001e2000c101110 */
[----:B------:R-:W-:Y:S05]  /*cdf0*/  @!P0 EXIT ;  /* 0x000000000000894d */ /* 0x000fea0003800000 */
[----:B------:R-:W-:Y:S01]  /*ce00*/  STG.E.U8 desc[UR16][R14.64], R17 ;  /* 0x000000110e007986 */ /* 0x000fe2000c101110 */
[----:B------:R-:W-:Y:S05]  /*ce10*/  EXIT ;  /* 0x000000000000794d */ /* 0x000fea0003800000 */
.L_x_3:
[----:B------:R-:W-:-:S00]  /*ce20*/  BRA `(.L_x_3) ;  /* 0xfffffffc00fc7947 */ /* 0x000fc0000383ffff */
[----:B------:R-:W-:-:S00]  /*ce30*/  NOP ;  /* 0x0000000000007918 */ /* 0x000fc00000000000 */
        /* <DEDUP_REMOVED lines=12> */
.L_x_4:


//--------------------- .nv.shared.matmul_kernel  --------------------------
	.section	.nv.shared.matmul_kernel,"aw",@nobits
	.sectionflags	@""
	.align	16
	.zero		1024


//--------------------- .nv.shared.reserved.0     --------------------------
	.section	.nv.shared.reserved.0,"aw",@nobits
	.weak		__nv_reservedSMEM_offset_0_alias
	.size		__nv_reservedSMEM_offset_0_alias, 0, 0
	.other		__nv_reservedSMEM_offset_0_alias,@"STO_CUDA_RESERVED_SHARED STV_DEFAULT"
__nv_reservedSMEM_offset_0_alias:
	.zero		0


//--------------------- .nv.constant0.matmul_kernel --------------------------
	.section	.nv.constant0.matmul_kernel,"a",@progbits
	.sectionflags	@""
	.align	4
.nv.constant0.matmul_kernel:
	.zero		608


//--------------------- SYMBOLS --------------------------

	.type		.nv.reservedSmem.offset0,@object
	.size		.nv.reservedSmem.offset0,0x4
